def attn_fwd(
    Q,
    K,
    V,
    Out,
    Lse,
    sm_scale,
    stride_qz,
    stride_qh,
    stride_qm,
    stride_qk,
    stride_kz,
    stride_kh,
    stride_kn,
    stride_kk,
    stride_vz,
    stride_vh,
    stride_vn,
    stride_vk,
    stride_oz,
    stride_oh,
    stride_om,
    stride_ok,
    seqlen_q,
    seqlen_k,
    BLOCK_M: tl.constexpr,
    BLOCK_N: tl.constexpr,
    HEAD_DIM: tl.constexpr,
    CAUSAL: tl.constexpr,
):
    start_m = tl.program_id(0)
    off_hz = tl.program_id(1)
    q_off = off_hz * stride_qh
    k_off = off_hz * stride_kh
    v_off = off_hz * stride_vh
    offs_m = start_m * BLOCK_M + tl.arange(0, BLOCK_M)
    offs_d = tl.arange(0, HEAD_DIM)
    offs_n = tl.arange(0, BLOCK_N)
    q_ptrs = Q + q_off + offs_m[:, None] * stride_qm + offs_d[None, :] * stride_qk
    k_ptrs = K + k_off + offs_d[:, None] * stride_kk + offs_n[None, :] * stride_kn
    v_ptrs = V + v_off + offs_n[:, None] * stride_vn + offs_d[None, :] * stride_vk
    m_i = tl.full([BLOCK_M], float("-inf"), dtype=tl.float32)
    l_i = tl.zeros([BLOCK_M], dtype=tl.float32) + 1.0
    acc = tl.zeros([BLOCK_M, HEAD_DIM], dtype=tl.float32)
    q = tl.load(q_ptrs)
    acc, l_i, m_i = _attn_fwd_inner(
        acc,
        l_i,
        m_i,
        q,
        k_ptrs,
        v_ptrs,
        sm_scale,
        stride_kn,
        stride_vn,
        start_m,
        seqlen_k,
        BLOCK_M,
        BLOCK_N,
        HEAD_DIM,
        CAUSAL,
    )
    acc = acc / l_i[:, None]
    lse = m_i + tl.math.log2(l_i) / 1.4426950408889634
    o_ptrs = (
        Out
        + off_hz * stride_oh
        + offs_m[:, None] * stride_om
        + offs_d[None, :] * stride_ok
    )
    tl.store(o_ptrs, acc.to(Out.dtype.element_ty))
    tl.store(Lse + off_hz * seqlen_q + offs_m, lse)

# config = {"BLOCK_M": 256, "BLOCK_N": 32, "HEAD_DIM": 32, "arch": "sm_100", "causal": true, "dtype": "fp8e4m3", "num_stages": 2, "num_warps": 8}
# arch = sm_100


// ===== COMPILED SASS (sm_100a) =====

	.target	sm_100a

	.elftype	@"ET_EXEC"


//--------------------- .note.nv.tkinfo           --------------------------
	.section	.note.nv.tkinfo,"",@"SHT_NOTE"
	.sectionflags	@"SHF_NOTE_NV_TKINFO"
	.tkinfo
        /*0018*/ 	.word	0x00000081
        /*0030*/ 	.string	""
        /*0030*/ 	.string	"ptxas-blackwell"
        /*0030*/ 	.string	"Cuda compilation tools, release 12.9, V12.9.86"
        /*0030*/ 	.string	"Build cuda_12.9.r12.9/compiler.36037853_0"
        /*0030*/ 	.string	"-v  -suppress-debug-info  -lineinfo  -arch sm_100a "



//--------------------- .note.nv.cuver            --------------------------
	.section	.note.nv.cuver,"",@"SHT_NOTE"
	.sectionflags	@"SHF_NOTE_NV_CUVER"
        /*0018*/ 	.short	0x0001
        /*001a*/ 	.short	0x0064
        /*001c*/ 	.short	0x0001
        /*001e*/ 	.short	0x0000
        /*0020*/ 	.short	0x0001
        /*0022*/ 	.short	0x0000


//--------------------- .nv.info                  --------------------------
	.section	.nv.info,"",@"SHT_CUDA_INFO"
	.align	4


	//----- nvinfo : EIATTR_REGCOUNT
	.align		4
        /*0000*/ 	.byte	0x04, 0x2f
        /*0002*/ 	.short	(.L_5 - .L_4)
	.align		4
.L_4:
        /*0004*/ 	.word	index@(attn_fwd)
        /*0008*/ 	.word	0x00000066


	//----- nvinfo : EIATTR_FRAME_SIZE
	.align		4
.L_5:
        /*000c*/ 	.byte	0x04, 0x11
        /*000e*/ 	.short	(.L_7 - .L_6)
	.align		4
.L_6:
        /*0010*/ 	.word	index@($__internal_2_$__cuda_sm10x_tcgen05_guardrail_trap_unallocated_columns_being_dealloced)
        /*0014*/ 	.word	0x00000000


	//----- nvinfo : EIATTR_FRAME_SIZE
	.align		4
.L_7:
        /*0018*/ 	.byte	0x04, 0x11
        /*001a*/ 	.short	(.L_9 - .L_8)
	.align		4
.L_8:
        /*001c*/ 	.word	index@($__internal_1_$__cuda_sm10x_tcgen05_guardrail_trap_phase_invalid_during_alloc)
        /*0020*/ 	.word	0x00000000


	//----- nvinfo : EIATTR_FRAME_SIZE
	.align		4
.L_9:
        /*0024*/ 	.byte	0x04, 0x11
        /*0026*/ 	.short	(.L_11 - .L_10)
	.align		4
.L_10:
        /*0028*/ 	.word	index@($__internal_0_$__cuda_sm10x_tcgen05_guardrail_trap_col_being_dealloced_not_returned_by_alloc)
        /*002c*/ 	.word	0x00000000


	//----- nvinfo : EIATTR_FRAME_SIZE
	.align		4
.L_11:
        /*0030*/ 	.byte	0x04, 0x11
        /*0032*/ 	.short	(.L_13 - .L_12)
	.align		4
.L_12:
        /*0034*/ 	.word	index@(attn_fwd)
        /*0038*/ 	.word	0x00000000


	//----- nvinfo : EIATTR_MIN_STACK_SIZE
	.align		4
.L_13:
        /*003c*/ 	.byte	0x04, 0x12
        /*003e*/ 	.short	(.L_15 - .L_14)
	.align		4
.L_14:
        /*0040*/ 	.word	index@(attn_fwd)
        /*0044*/ 	.word	0x00000000
.L_15:


//--------------------- .nv.info.attn_fwd         --------------------------
	.section	.nv.info.attn_fwd,"",@"SHT_CUDA_INFO"
	.sectionflags	@""
	.align	4


	//----- nvinfo : EIATTR_CUDA_API_VERSION
	.align		4
        /*0000*/ 	.byte	0x04, 0x37
        /*0002*/ 	.short	(.L_17 - .L_16)
.L_16:
        /*0004*/ 	.word	0x00000081


	//----- nvinfo : EIATTR_KPARAM_INFO
	.align		4
.L_17:
        /*0008*/ 	.byte	0x04, 0x17
        /*000a*/ 	.short	(.L_19 - .L_18)
.L_18:
        /*000c*/ 	.word	0x00000000
        /*0010*/ 	.short	0x0019
        /*0012*/ 	.short	0x0080
        /*0014*/ 	.byte	0x00, 0xf4, 0x21, 0x00


	//----- nvinfo : EIATTR_KPARAM_INFO
	.align		4
.L_19:
        /*0018*/ 	.byte	0x04, 0x17
        /*001a*/ 	.short	(.L_21 - .L_20)
.L_20:
        /*001c*/ 	.word	0x00000000
        /*0020*/ 	.short	0x0018
        /*0022*/ 	.short	0x0078
        /*0024*/ 	.byte	0x00, 0xf4, 0x21, 0x00


	//----- nvinfo : EIATTR_KPARAM_INFO
	.align		4
.L_21:
        /*0028*/ 	.byte	0x04, 0x17
        /*002a*/ 	.short	(.L_23 - .L_22)
.L_22:
        /*002c*/ 	.word	0x00000000
        /*0030*/ 	.short	0x0017
        /*0032*/ 	.short	0x0070
        /*0034*/ 	.byte	0x00, 0xf0, 0x11, 0x00


	//----- nvinfo : EIATTR_KPARAM_INFO
	.align		4
.L_23:
        /*0038*/ 	.byte	0x04, 0x17
        /*003a*/ 	.short	(.L_25 - .L_24)
.L_24:
        /*003c*/ 	.word	0x00000000
        /*0040*/ 	.short	0x0016
        /*0042*/ 	.short	0x006c
        /*0044*/ 	.byte	0x00, 0xf0, 0x11, 0x00


	//----- nvinfo : EIATTR_KPARAM_INFO
	.align		4
.L_25:
        /*0048*/ 	.byte	0x04, 0x17
        /*004a*/ 	.short	(.L_27 - .L_26)
.L_26:
        /*004c*/ 	.word	0x00000000
        /*0050*/ 	.short	0x0015
        /*0052*/ 	.short	0x0068
        /*0054*/ 	.byte	0x00, 0xf0, 0x11, 0x00


	//----- nvinfo : EIATTR_KPARAM_INFO
	.align		4
.L_27:
        /*0058*/ 	.byte	0x04, 0x17
        /*005a*/ 	.short	(.L_29 - .L_28)
.L_28:
        /*005c*/ 	.word	0x00000000
        /*0060*/ 	.short	0x0014
        /*0062*/ 	.short	0x0064
        /*0064*/ 	.byte	0x00, 0xf0, 0x11, 0x00


	//----- nvinfo : EIATTR_KPARAM_INFO
	.align		4
.L_29:
        /*0068*/ 	.byte	0x04, 0x17
        /*006a*/ 	.short	(.L_31 - .L_30)
.L_30:
        /*006c*/ 	.word	0x00000000
        /*0070*/ 	.short	0x0013
        /*0072*/ 	.short	0x0060
        /*0074*/ 	.byte	0x00, 0xf0, 0x11, 0x00


	//----- nvinfo : EIATTR_KPARAM_INFO
	.align		4
.L_31:
        /*0078*/ 	.byte	0x04, 0x17
        /*007a*/ 	.short	(.L_33 - .L_32)
.L_32:
        /*007c*/ 	.word	0x00000000
        /*0080*/ 	.short	0x0012
        /*0082*/ 	.short	0x005c
        /*0084*/ 	.byte	0x00, 0xf0, 0x11, 0x00


	//----- nvinfo : EIATTR_KPARAM_INFO
	.align		4
.L_33:
        /*0088*/ 	.byte	0x04, 0x17
        /*008a*/ 	.short	(.L_35 - .L_34)
.L_34:
        /*008c*/ 	.word	0x00000000
        /*0090*/ 	.short	0x0011
        /*0092*/ 	.short	0x0058
        /*0094*/ 	.byte	0x00, 0xf0, 0x11, 0x00


	//----- nvinfo : EIATTR_KPARAM_INFO
	.align		4
.L_35:
        /*0098*/ 	.byte	0x04, 0x17
        /*009a*/ 	.short	(.L_37 - .L_36)
.L_36:
        /*009c*/ 	.word	0x00000000
        /*00a0*/ 	.short	0x0010
        /*00a2*/ 	.short	0x0054
        /*00a4*/ 	.byte	0x00, 0xf0, 0x11, 0x00


	//----- nvinfo : EIATTR_KPARAM_INFO
	.align		4
.L_37:
        /*00a8*/ 	.byte	0x04, 0x17
        /*00aa*/ 	.short	(.L_39 - .L_38)
.L_38:
        /*00ac*/ 	.word	0x00000000
        /*00b0*/ 	.short	0x000f
        /*00b2*/ 	.short	0x0050
        /*00b4*/ 	.byte	0x00, 0xf0, 0x11, 0x00


	//----- nvinfo : EIATTR_KPARAM_INFO
	.align		4
.L_39:
        /*00b8*/ 	.byte	0x04, 0x17
        /*00ba*/ 	.short	(.L_41 - .L_40)
.L_40:
        /*00bc*/ 	.word	0x00000000
        /*00c0*/ 	.short	0x000e
        /*00c2*/ 	.short	0x004c
        /*00c4*/ 	.byte	0x00, 0xf0, 0x11, 0x00


	//----- nvinfo : EIATTR_KPARAM_INFO
	.align		4
.L_41:
        /*00c8*/ 	.byte	0x04, 0x17
        /*00ca*/ 	.short	(.L_43 - .L_42)
.L_42:
        /*00cc*/ 	.word	0x00000000
        /*00d0*/ 	.short	0x000d
        /*00d2*/ 	.short	0x0048
        /*00d4*/ 	.byte	0x00, 0xf0, 0x11, 0x00


	//----- nvinfo : EIATTR_KPARAM_INFO
	.align		4
.L_43:
        /*00d8*/ 	.byte	0x04, 0x17
        /*00da*/ 	.short	(.L_45 - .L_44)
.L_44:
        /*00dc*/ 	.word	0x00000000
        /*00e0*/ 	.short	0x000c
        /*00e2*/ 	.short	0x0044
        /*00e4*/ 	.byte	0x00, 0xf0, 0x11, 0x00


	//----- nvinfo : EIATTR_KPARAM_INFO
	.align		4
.L_45:
        /*00e8*/ 	.byte	0x04, 0x17
        /*00ea*/ 	.short	(.L_47 - .L_46)
.L_46:
        /*00ec*/ 	.word	0x00000000
        /*00f0*/ 	.short	0x000b
        /*00f2*/ 	.short	0x0040
        /*00f4*/ 	.byte	0x00, 0xf0, 0x11, 0x00


	//----- nvinfo : EIATTR_KPARAM_INFO
	.align		4
.L_47:
        /*00f8*/ 	.byte	0x04, 0x17
        /*00fa*/ 	.short	(.L_49 - .L_48)
.L_48:
        /*00fc*/ 	.word	0x00000000
        /*0100*/ 	.short	0x000a
        /*0102*/ 	.short	0x003c
        /*0104*/ 	.byte	0x00, 0xf0, 0x11, 0x00


	//----- nvinfo : EIATTR_KPARAM_INFO
	.align		4
.L_49:
        /*0108*/ 	.byte	0x04, 0x17
        /*010a*/ 	.short	(.L_51 - .L_50)
.L_50:
        /*010c*/ 	.word	0x00000000
        /*0110*/ 	.short	0x0009
        /*0112*/ 	.short	0x0038
        /*0114*/ 	.byte	0x00, 0xf0, 0x11, 0x00


	//----- nvinfo : EIATTR_KPARAM_INFO
	.align		4
.L_51:
        /*0118*/ 	.byte	0x04, 0x17
        /*011a*/ 	.short	(.L_53 - .L_52)
.L_52:
        /*011c*/ 	.word	0x00000000
        /*0120*/ 	.short	0x0008
        /*0122*/ 	.short	0x0034
        /*0124*/ 	.byte	0x00, 0xf0, 0x11, 0x00


	//----- nvinfo : EIATTR_KPARAM_INFO
	.align		4
.L_53:
        /*0128*/ 	.byte	0x04, 0x17
        /*012a*/ 	.short	(.L_55 - .L_54)
.L_54:
        /*012c*/ 	.word	0x00000000
        /*0130*/ 	.short	0x0007
        /*0132*/ 	.short	0x0030
        /*0134*/ 	.byte	0x00, 0xf0, 0x11, 0x00


	//----- nvinfo : EIATTR_KPARAM_INFO
	.align		4
.L_55:
        /*0138*/ 	.byte	0x04, 0x17
        /*013a*/ 	.short	(.L_57 - .L_56)
.L_56:
        /*013c*/ 	.word	0x00000000
        /*0140*/ 	.short	0x0006
        /*0142*/ 	.short	0x002c
        /*0144*/ 	.byte	0x00, 0xf0, 0x11, 0x00


	//----- nvinfo : EIATTR_KPARAM_INFO
	.align		4
.L_57:
        /*0148*/ 	.byte	0x04, 0x17
        /*014a*/ 	.short	(.L_59 - .L_58)
.L_58:
        /*014c*/ 	.word	0x00000000
        /*0150*/ 	.short	0x0005
        /*0152*/ 	.short	0x0028
        /*0154*/ 	.byte	0x00, 0xf0, 0x11, 0x00


	//----- nvinfo : EIATTR_KPARAM_INFO
	.align		4
.L_59:
        /*0158*/ 	.byte	0x04, 0x17
        /*015a*/ 	.short	(.L_61 - .L_60)
.L_60:
        /*015c*/ 	.word	0x00000000
        /*0160*/ 	.short	0x0004
        /*0162*/ 	.short	0x0020
        /*0164*/ 	.byte	0x00, 0xf4, 0x21, 0x00


	//----- nvinfo : EIATTR_KPARAM_INFO
	.align		4
.L_61:
        /*0168*/ 	.byte	0x04, 0x17
        /*016a*/ 	.short	(.L_63 - .L_62)
.L_62:
        /*016c*/ 	.word	0x00000000
        /*0170*/ 	.short	0x0003
        /*0172*/ 	.short	0x0018
        /*0174*/ 	.byte	0x00, 0xf4, 0x21, 0x00


	//----- nvinfo : EIATTR_KPARAM_INFO
	.align		4
.L_63:
        /*0178*/ 	.byte	0x04, 0x17
        /*017a*/ 	.short	(.L_65 - .L_64)
.L_64:
        /*017c*/ 	.word	0x00000000
        /*0180*/ 	.short	0x0002
        /*0182*/ 	.short	0x0010
        /*0184*/ 	.byte	0x00, 0xf4, 0x21, 0x00


	//----- nvinfo : EIATTR_KPARAM_INFO
	.align		4
.L_65:
        /*0188*/ 	.byte	0x04, 0x17
        /*018a*/ 	.short	(.L_67 - .L_66)
.L_66:
        /*018c*/ 	.word	0x00000000
        /*0190*/ 	.short	0x0001
        /*0192*/ 	.short	0x0008
        /*0194*/ 	.byte	0x00, 0xf4, 0x21, 0x00


	//----- nvinfo : EIATTR_KPARAM_INFO
	.align		4
.L_67:
        /*0198*/ 	.byte	0x04, 0x17
        /*019a*/ 	.short	(.L_69 - .L_68)
.L_68:
        /*019c*/ 	.word	0x00000000
        /*01a0*/ 	.short	0x0000
        /*01a2*/ 	.short	0x0000
        /*01a4*/ 	.byte	0x00, 0xf4, 0x21, 0x00


	//----- nvinfo : EIATTR_AT_ENTRY_FRAGMENTS
	.align		4
.L_69:
        /*01a8*/ 	.byte	0x04, 0x4f
        /*01aa*/ 	.short	(.L_71 - .L_70)


	//   ....[0]....
.L_70:
        /*01ac*/ 	.word	0x00000004


	//----- nvinfo : EIATTR_RESERVED_SMEM_USED
	.align		4
.L_71:
        /*01b0*/ 	.byte	0x01, 0x41
	.zero		2


	//----- nvinfo : EIATTR_SPARSE_MMA_MASK
	.align		4
        /*01b4*/ 	.byte	0x03, 0x50
        /*01b6*/ 	.short	0x0000


	//----- nvinfo : EIATTR_TCGEN05_1CTA_USED
	.align		4
        /*01b8*/ 	.byte	0x01, 0x51
	.zero		2


	//----- nvinfo : EIATTR_MAXREG_COUNT
	.align		4
        /*01bc*/ 	.byte	0x03, 0x1b
        /*01be*/ 	.short	0x00ff


	//----- nvinfo : EIATTR_NUM_BARRIERS
	.align		4
        /*01c0*/ 	.byte	0x02, 0x4c
        /*01c2*/ 	.byte	0x01
	.zero		1


	//----- nvinfo : EIATTR_INT_WARP_WIDE_INSTR_OFFSETS
	.align		4
        /*01c4*/ 	.byte	0x04, 0x31
        /*01c6*/ 	.short	(.L_73 - .L_72)


	//   ....[0]....
.L_72:
        /*01c8*/ 	.word	0x00001000


	//   ....[1]....
        /*01cc*/ 	.word	0x00001020


	//   ....[2]....
        /*01d0*/ 	.word	0x00001370


	//   ....[3]....
        /*01d4*/ 	.word	0x00001450


	//   ....[4]....
        /*01d8*/ 	.word	0x00003190


	//   ....[5]....
        /*01dc*/ 	.word	0x00006b80


	//   ....[6]....
        /*01e0*/ 	.word	0x00006bd0


	//----- nvinfo : EIATTR_COOP_GROUP_MASK_REGIDS
	.align		4
.L_73:
        /*01e4*/ 	.byte	0x04, 0x29
        /*01e6*/ 	.short	(.L_75 - .L_74)


	//   ....[0]....
.L_74:
        /*01e8*/ 	.word	0xffffffff


	//   ....[1]....
        /*01ec*/ 	.word	0xffffffff


	//   ....[2]....
        /*01f0*/ 	.word	0xffffffff


	//   ....[3]....
        /*01f4*/ 	.word	0xffffffff


	//----- nvinfo : EIATTR_COOP_GROUP_INSTR_OFFSETS
	.align		4
.L_75:
        /*01f8*/ 	.byte	0x04, 0x28
        /*01fa*/ 	.short	(.L_77 - .L_76)


	//   ....[0]....
.L_76:
        /*01fc*/ 	.word	0x00000060


	//   ....[1]....
        /*0200*/ 	.word	0x00000320


	//   ....[2]....
        /*0204*/ 	.word	0x00006a10


	//   ....[3]....
        /*0208*/ 	.word	0x00006c80


	//----- nvinfo : EIATTR_VRC_CTA_INIT_COUNT
	.align		4
.L_77:
        /*020c*/ 	.byte	0x02, 0x4a
        /*020e*/ 	.byte	0x80
	.zero		1


	//----- nvinfo : EIATTR_MBARRIER_INSTR_OFFSETS
	.align		4
        /*0210*/ 	.byte	0x04, 0x39
        /*0212*/ 	.short	(.L_79 - .L_78)


	//   ....[0]....
.L_78:
        /*0214*/ 	.word	0x000012e0
        /*0218*/ 	.word	0x000000ff
        /*021c*/ 	.word	0x00004c00
        /*0220*/ 	.short	0x0100
        /*0222*/ 	.byte	0x09
	.zero		1


	//   ....[1]....
        /*0224*/ 	.word	0x00001440
        /*0228*/ 	.word	0x000000ff
        /*022c*/ 	.word	0x00004c08
        /*0230*/ 	.short	0x0100
        /*0232*/ 	.byte	0x09
	.zero		1


	//   ....[2]....
        /*0234*/ 	.word	0x000014e0
        /*0238*/ 	.word	0x000000ff
        /*023c*/ 	.word	0x00004400
        /*0240*/ 	.short	0x0100
        /*0242*/ 	.byte	0x09
	.zero		1


	//   ....[3]....
        /*0244*/ 	.word	0x00001690
        /*0248*/ 	.word	0x000000ff
        /*024c*/ 	.word	0x00004400
        /*0250*/ 	.short	0x010a
        /*0252*/ 	.byte	0x09
	.zero		1


	//   ....[4]....
        /*0254*/ 	.word	0x000017d0
        /*0258*/ 	.word	0x000000ff
        /*025c*/ 	.word	0x00004400
        /*0260*/ 	.short	0x0108
        /*0262*/ 	.byte	0x09
	.zero		1


	//   ....[5]....
        /*0264*/ 	.word	0x00003480
        /*0268*/ 	.word	0x000000ff
        /*026c*/ 	.word	0x00004c10
        /*0270*/ 	.short	0x0100
        /*0272*/ 	.byte	0x09
	.zero		1


	//   ....[6]....
        /*0274*/ 	.word	0x00003590
        /*0278*/ 	.word	0x000000ff
        /*027c*/ 	.word	0x00004c10
        /*0280*/ 	.short	0x010a
        /*0282*/ 	.byte	0x09
	.zero		1


	//   ....[7]....
        /*0284*/ 	.word	0x00003cb0
        /*0288*/ 	.word	0x000000ff
        /*028c*/ 	.word	0x00004c10
        /*0290*/ 	.short	0x0108
        /*0292*/ 	.byte	0x09
	.zero		1


	//   ....[8]....
        /*0294*/ 	.word	0x00003d00
        /*0298*/ 	.word	0x000000ff
        /*029c*/ 	.word	0x00000000
        /*02a0*/ 	.short	0x010a
        /*02a2*/ 	.byte	0x1c
	.zero		1


	//   ....[9]....
        /*02a4*/ 	.word	0x000054a0
        /*02a8*/ 	.word	0x000000ff
        /*02ac*/ 	.word	0x00000000
        /*02b0*/ 	.short	0x010a
        /*02b2*/ 	.byte	0x1c
	.zero		1


	//   ....[10]....
        /*02b4*/ 	.word	0x000055e0
        /*02b8*/ 	.word	0x000000ff
        /*02bc*/ 	.word	0x00004c00
        /*02c0*/ 	.short	0x0108
        /*02c2*/ 	.byte	0x09
	.zero		1


	//   ....[11]....
        /*02c4*/ 	.word	0x00005730
        /*02c8*/ 	.word	0x000000ff
        /*02cc*/ 	.word	0x00004c08
        /*02d0*/ 	.short	0x0108
        /*02d2*/ 	.byte	0x09
	.zero		1


	//   ....[12]....
        /*02d4*/ 	.word	0x00006ca0
        /*02d8*/ 	.word	0x000000ff
        /*02dc*/ 	.word	0x00004400
        /*02e0*/ 	.short	0x010a
        /*02e2*/ 	.byte	0x09
	.zero		1


	//   ....[13]....
        /*02e4*/ 	.word	0x00006cd0
        /*02e8*/ 	.word	0x000000ff
        /*02ec*/ 	.word	0x00004c10
        /*02f0*/ 	.short	0x010a
        /*02f2*/ 	.byte	0x09
	.zero		1


	//   ....[14]....
        /*02f4*/ 	.word	0x00006d00
        /*02f8*/ 	.word	0x000000ff
        /*02fc*/ 	.word	0x00000000
        /*0300*/ 	.short	0x010a
        /*0302*/ 	.byte	0x1c
	.zero		1


	//   ....[15]....
        /*0304*/ 	.word	0x00006d30
        /*0308*/ 	.word	0x000000ff
        /*030c*/ 	.word	0x00000000
        /*0310*/ 	.short	0x010a
        /*0312*/ 	.byte	0x1c
	.zero		1


	//----- nvinfo : EIATTR_NUM_MBARRIERS
	.align		4
.L_79:
        /*0314*/ 	.byte	0x03, 0x38
        /*0316*/ 	.short	0xffff


	//----- nvinfo : EIATTR_EXIT_INSTR_OFFSETS
	.align		4
        /*0318*/ 	.byte	0x04, 0x1c
        /*031a*/ 	.short	(.L_81 - .L_80)


	//   ....[0]....
.L_80:
        /*031c*/ 	.word	0x00006c90


	//----- nvinfo : EIATTR_REQNTID
	.align		4
.L_81:
        /*0320*/ 	.byte	0x04, 0x10
        /*0322*/ 	.short	(.L_83 - .L_82)
.L_82:
        /*0324*/ 	.word	0x00000100
        /*0328*/ 	.word	0x00000001
        /*032c*/ 	.word	0x00000001


	//----- nvinfo : EIATTR_CRS_STACK_SIZE
	.align		4
.L_83:
        /*0330*/ 	.byte	0x04, 0x1e
        /*0332*/ 	.short	(.L_85 - .L_84)
.L_84:
        /*0334*/ 	.word	0x00000000


	//----- nvinfo : EIATTR_CBANK_PARAM_SIZE
	.align		4
.L_85:
        /*0338*/ 	.byte	0x03, 0x19
        /*033a*/ 	.short	0x0088


	//----- nvinfo : EIATTR_PARAM_CBANK
	.align		4
        /*033c*/ 	.byte	0x04, 0x0a
        /*033e*/ 	.short	(.L_87 - .L_86)
	.align		4
.L_86:
        /*0340*/ 	.word	index@(.nv.constant0.attn_fwd)
        /*0344*/ 	.short	0x0380
        /*0346*/ 	.short	0x0088


	//----- nvinfo : EIATTR_SW_WAR
	.align		4
.L_87:
        /*0348*/ 	.byte	0x04, 0x36
        /*034a*/ 	.short	(.L_89 - .L_88)
.L_88:
        /*034c*/ 	.word	0x00000008
.L_89:


//--------------------- .nv.compat                --------------------------
	.section	.nv.compat,"",@"SHT_CUDA_COMPAT_INFO"
	.align	4
        /*0000*/ 	.byte	0x02, 0x02, 0x02, 0x00, 0x02, 0x05, 0x05, 0x00, 0x02, 0x03, 0x00, 0x00, 0x02, 0x06, 0x01, 0x00


//--------------------- .nv.callgraph             --------------------------
	.section	.nv.callgraph,"",@"SHT_CUDA_CALLGRAPH"
	.align	4
	.sectionentsize	8
	.align		4
        /*0000*/ 	.word	0x00000000
	.align		4
        /*0004*/ 	.word	0xffffffff
	.align		4
        /*0008*/ 	.word	0x00000000
	.align		4
        /*000c*/ 	.word	0xfffffffe
	.align		4
        /*0010*/ 	.word	0x00000000
	.align		4
        /*0014*/ 	.word	0xfffffffd
	.align		4
        /*0018*/ 	.word	0x00000000
	.align		4
        /*001c*/ 	.word	0xfffffffc


//--------------------- .nv.constant4             --------------------------
	.section	.nv.constant4,"a",@progbits
	.align	8
	.align		8
.nv.constant4:
        /*0000*/ 	.dword	_$_str


//--------------------- .text.attn_fwd            --------------------------
	.section	.text.attn_fwd,"ax",@progbits
	.align	128
        .global         attn_fwd
        .type           attn_fwd,@function
        .size           attn_fwd,(.L_x_30 - attn_fwd)
        .other          attn_fwd,@"STO_CUDA_ENTRY STV_DEFAULT"
attn_fwd:
.text.attn_fwd:
[----:B------:R-:W0:Y:S01]  /*0000*/  LDC R1, c[0x0][0x37c] ;  /* 0x0000df00ff017b82 */ /* 0x000e220000000800 */
[----:B------:R-:W1:Y:S02]  /*0010*/  S2R R0, SR_TID.X ;  /* 0x0000000000007919 */ /* 0x000e640000002100 */
[----:B-1----:R-:W-:-:S04]  /*0020*/  ISETP.GE.U32.AND P0, PT, R0, 0x20, PT ;  /* 0x000000200000780c */ /* 0x002fc80003f06070 */
[----:B------:R-:W-:-:S09]  /*0030*/  P2R R2, PR, RZ, 0x1 ;  /* 0x00000001ff027803 */ /* 0x000fd20000000000 */
[----:B------:R-:W-:Y:S05]  /*0040*/  @P0 BRA `(.L_x_0) ;  /* 0x0000000000b80947 */ /* 0x000fea0003800000 */
[----:B------:R-:W1:Y:S01]  /*0050*/  S2UR UR6, SR_CgaCtaId ;  /* 0x00000000000679c3 */ /* 0x000e620000008800 */
[----:B------:R-:W-:Y:S01]  /*0060*/  NOP ;  /* 0x0000000000007918 */ /* 0x000fe20000000000 */
[----:B------:R-:W-:Y:S02]  /*0070*/  UMOV UR4, 0x40 ;  /* 0x0000004000047882 */ /* 0x000fe40000000000 */
[----:B-1----:R-:W-:-:S09]  /*0080*/  ULEA UR4, UR6, UR4, 0x18 ;  /* 0x0000000406047291 */ /* 0x002fd2000f8ec0ff */
[----:B------:R-:W1:Y:S01]  /*0090*/  LDS.U8 R2, [UR4] ;  /* 0x00000004ff027984 */ /* 0x000e620008000000 */
[----:B------:R-:W-:Y:S02]  /*00a0*/  UMOV UR4, 0x400 ;  /* 0x0000040000047882 */ /* 0x000fe40000000000 */
[----:B------:R-:W-:Y:S01]  /*00b0*/  ULEA UR4, UR6, UR4, 0x18 ;  /* 0x0000000406047291 */ /* 0x000fe2000f8ec0ff */
[----:B-1----:R-:W-:-:S13]  /*00c0*/  ISETP.NE.AND P0, PT, R2, RZ, PT ;  /* 0x000000ff0200720c */ /* 0x002fda0003f05270 */
[----:B------:R-:W-:Y:S05]  /*00d0*/  @P0 BRA `(.L_x_1) ;  /* 0x00000000007c0947 */ /* 0x000fea0003800000 */
[----:B------:R-:W-:-:S13]  /*00e0*/  ELECT P0, URZ, PT ;  /* 0x0000000000ff782f */ /* 0x000fda0003800000 */
[----:B------:R-:W-:Y:S05]  /*00f0*/  @!P0 BRA `(.L_x_2) ;  /* 0x0000000000848947 */ /* 0x000fea0003800000 */
[----:B------:R-:W-:Y:S01]  /*0100*/  UMOV UR5, 0x4 ;  /* 0x0000000400057882 */ /* 0x000fe20000000000 */
[----:B------:R-:W-:Y:S02]  /*0110*/  IMAD.MOV.U32 R5, RZ, RZ, 0x1 ;  /* 0x00000001ff057424 */ /* 0x000fe400078e00ff */
[----:B------:R-:W-:Y:S02]  /*0120*/  IMAD.MOV.U32 R3, RZ, RZ, 0xf ;  /* 0x0000000fff037424 */ /* 0x000fe400078e00ff */
[----:B------:R-:W-:Y:S04]  /*0130*/  DEPBAR.LE SB1, 0x36 ;  /* 0x00009d800000791a */ /* 0x000fe80000000000 */
[----:B------:R-:W1:Y:S02]  /*0140*/  UTCATOMSWS.FIND_AND_SET.ALIGN UP0, UR5, UR5 ;  /* 0x00000005000575e3 */ /* 0x000e640008000800 */
[----:B-1----:R-:W-:-:S04]  /*0150*/  PLOP3.LUT P0, PT, PT, PT, UP0, 0x80, 0x8 ;  /* 0x000000000008781c */ /* 0x002fc80003f0f008 */
[----:B------:R-:W-:-:S04]  /*0160*/  SEL R2, RZ, 0xffffffff, !P0 ;  /* 0xffffffffff027807 */ /* 0x000fc80004000000 */
[----:B------:R-:W-:Y:S01]  /*0170*/  ISETP.NE.AND P0, PT, R2, RZ, PT ;  /* 0x000000ff0200720c */ /* 0x000fe20003f05270 */
[----:B------:R-:W-:-:S12]  /*0180*/  IMAD.U32 R2, RZ, RZ, UR5 ;  /* 0x00000005ff027e24 */ /* 0x000fd8000f8e00ff */
[----:B------:R-:W-:Y:S05]  /*0190*/  @P0 BRA `(.L_x_3) ;  /* 0x0000000000240947 */ /* 0x000fea0003800000 */
.L_x_4:
[----:B------:R-:W-:Y:S05]  /*01a0*/  NANOSLEEP 0x64 ;  /* 0x000000640000795d */ /* 0x000fea0003800000 */
[----:B------:R-:W-:-:S05]  /*01b0*/  UMOV UR5, 0x4 ;  /* 0x0000000400057882 */ /* 0x000fca0000000000 */
[----:B------:R-:W-:Y:S04]  /*01c0*/  DEPBAR.LE SB1, 0x36 ;  /* 0x00009d800000791a */ /* 0x000fe80000000000 */
[----:B------:R-:W1:Y:S02]  /*01d0*/  UTCATOMSWS.FIND_AND_SET.ALIGN UP0, UR5, UR5 ;  /* 0x00000005000575e3 */ /* 0x000e640008000800 */
[----:B-1----:R-:W-:-:S04]  /*01e0*/  PLOP3.LUT P0, PT, PT, PT, UP0, 0x80, 0x8 ;  /* 0x000000000008781c */ /* 0x002fc80003f0f008 */
[----:B------:R-:W-:-:S04]  /*01f0*/  SEL R2, RZ, 0xffffffff, !P0 ;  /* 0xffffffffff027807 */ /* 0x000fc80004000000 */
[----:B------:R-:W-:Y:S01]  /*0200*/  ISETP.NE.AND P0, PT, R2, RZ, PT ;  /* 0x000000ff0200720c */ /* 0x000fe20003f05270 */
[----:B------:R-:W-:-:S12]  /*0210*/  IMAD.U32 R2, RZ, RZ, UR5 ;  /* 0x00000005ff027e24 */ /* 0x000fd8000f8e00ff */
[----:B------:R-:W-:Y:S05]  /*0220*/  @!P0 BRA `(.L_x_4) ;  /* 0xfffffffc00dc8947 */ /* 0x000fea000383ffff */
.L_x_3:
[C---:B------:R-:W-:Y:S01]  /*0230*/  VIADD R4, R2.reuse, 0x10 ;  /* 0x0000001002047836 */ /* 0x040fe20000000000 */
[----:B------:R-:W-:Y:S01]  /*0240*/  UMOV UR5, 0x50 ;  /* 0x0000005000057882 */ /* 0x000fe20000000000 */
[----:B------:R-:W-:Y:S01]  /*0250*/  SHF.L.U32 R3, R3, R2, RZ ;  /* 0x0000000203037219 */ /* 0x000fe200000006ff */
[----:B------:R-:W-:Y:S01]  /*0260*/  ULEA UR5, UR6, UR5, 0x18 ;  /* 0x0000000506057291 */ /* 0x000fe2000f8ec0ff */
[----:B------:R-:W-:Y:S01]  /*0270*/  IMAD.SHL.U32 R2, R2, 0x20, RZ ;  /* 0x0000002002027824 */ /* 0x000fe200078e00ff */
[----:B------:R-:W-:-:S04]  /*0280*/  SHF.L.U32 R4, R5, R4, RZ ;  /* 0x0000000405047219 */ /* 0x000fc800000006ff */
[----:B------:R-:W-:-:S05]  /*0290*/  LOP3.LUT R3, R4, R3, RZ, 0xfc, !PT ;  /* 0x0000000304037212 */ /* 0x000fca00078efcff */
[----:B------:R1:W-:Y:S04]  /*02a0*/  ATOMS.OR RZ, [UR5], R3 ;  /* 0x00000003ffff798c */ /* 0x0003e8000b000005 */
[----:B------:R1:W-:Y:S01]  /*02b0*/  STS [UR4], R2 ;  /* 0x00000002ff007988 */ /* 0x0003e20008000804 */
[----:B------:R-:W-:Y:S05]  /*02c0*/  BRA `(.L_x_2) ;  /* 0x0000000000107947 */ /* 0x000fea0003800000 */
.L_x_1:
[----:B------:R-:W-:Y:S01]  /*02d0*/  IMAD.MOV.U32 R3, RZ, RZ, -0x1 ;  /* 0xffffffffff037424 */ /* 0x000fe200078e00ff */
[----:B------:R-:W-:-:S04]  /*02e0*/  MOV R2, 0x310 ;  /* 0x0000031000027802 */ /* 0x000fc80000000f00 */
[----:B------:R1:W-:Y:S03]  /*02f0*/  STS [UR4], R3 ;  /* 0x00000003ff007988 */ /* 0x0003e60008000804 */
[----:B01----:R-:W-:Y:S05]  /*0300*/  CALL.REL.NOINC `($__internal_1_$__cuda_sm10x_tcgen05_guardrail_trap_phase_invalid_during_alloc) ;  /* 0x0000006800a07944 */ /* 0x003fea0003c00000 */
.L_x_2:
[----:B------:R-:W-:Y:S05]  /*0310*/  WARPSYNC.ALL ;  /* 0x0000000000007948 */ /* 0x000fea0003800000 */
[----:B------:R-:W-:Y:S01]  /*0320*/  NOP ;  /* 0x0000000000007918 */ /* 0x000fe20000000000 */
.L_x_0:
[----:B-1----:R-:W1:Y:S01]  /*0330*/  S2R R3, SR_CTAID.X ;  /* 0x0000000000037919 */ /* 0x002e620000002500 */
[----:B------:R-:W2:Y:S01]  /*0340*/  S2UR UR10, SR_CTAID.Y ;  /* 0x00000000000a79c3 */ /* 0x000ea20000002600 */
[----:B------:R-:W2:Y:S01]  /*0350*/  LDCU.64 UR4, c[0x0][0x3b0] ;  /* 0x00007600ff0477ac */ /* 0x000ea20008000a00 */
[----:B------:R-:W-:Y:S01]  /*0360*/  UMOV UR9, 0x400 ;  /* 0x0000040000097882 */ /* 0x000fe20000000000 */
[----:B------:R-:W3:Y:S05]  /*0370*/  LDCU.64 UR24, c[0x0][0x358] ;  /* 0x00006b00ff1877ac */ /* 0x000eea0008000a00 */
[----:B------:R-:W4:Y:S08]  /*0380*/  LDC.64 R16, c[0x0][0x380] ;  /* 0x0000e000ff107b82 */ /* 0x000f300000000a00 */
[----:B------:R-:W0:Y:S08]  /*0390*/  LDC R71, c[0x0][0x3b8] ;  /* 0x0000ee00ff477b82 */ /* 0x000e300000000800 */
[----:B------:R-:W0:Y:S01]  /*03a0*/  S2UR UR6, SR_CgaCtaId ;  /* 0x00000000000679c3 */ /* 0x000e220000008800 */
[----:B--2---:R-:W-:Y:S01]  /*03b0*/  UIMAD UR4, UR10, UR4, URZ ;  /* 0x000000040a0472a4 */ /* 0x004fe2000f8e02ff */
[----:B-1----:R-:W-:-:S06]  /*03c0*/  PRMT R2, R0, 0x6540, R3 ;  /* 0x0000654000027816 */ /* 0x002fcc0000000003 */
[----:B------:R-:W1:Y:S01]  /*03d0*/  LDC.64 R72, c[0x0][0x388] ;  /* 0x0000e200ff487b82 */ /* 0x000e620000000a00 */
[----:B------:R-:W-:Y:S01]  /*03e0*/  IMAD R5, R2, UR5, RZ ;  /* 0x0000000502057c24 */ /* 0x000fe2000f8e02ff */
[----:B------:R-:W-:Y:S01]  /*03f0*/  USHF.R.S32.HI UR5, URZ, 0x1f, UR4 ;  /* 0x0000001fff057899 */ /* 0x000fe20008011404 */
[----:B0-----:R-:W-:-:S03]  /*0400*/  IMAD.SHL.U32 R7, R71, 0x10, RZ ;  /* 0x0000001047077824 */ /* 0x001fc600078e00ff */
[----:B----4-:R-:W-:Y:S01]  /*0410*/  IADD3 R16, P0, P1, R5, UR4, R16 ;  /* 0x0000000405107c10 */ /* 0x010fe2000f91e010 */
[C---:B------:R-:W-:Y:S01]  /*0420*/  IMAD R47, R71.reuse, 0x18, RZ ;  /* 0x00000018472f7824 */ /* 0x040fe200078e02ff */
[----:B------:R-:W-:Y:S01]  /*0430*/  SHF.R.S32.HI R4, RZ, 0x1f, R5 ;  /* 0x0000001fff047819 */ /* 0x000fe20000011405 */
[C---:B------:R-:W-:Y:S01]  /*0440*/  IMAD.SHL.U32 R5, R71.reuse, 0x8, RZ ;  /* 0x0000000847057824 */ /* 0x040fe200078e00ff */
[----:B------:R-:W-:Y:S01]  /*0450*/  ULEA UR9, UR6, UR9, 0x18 ;  /* 0x0000000906097291 */ /* 0x000fe2000f8ec0ff */
[----:B------:R-:W-:Y:S01]  /*0460*/  BAR.SYNC.DEFER_BLOCKING 0x0 ;  /* 0x0000000000007b1d */ /* 0x000fe20000010000 */
[----:B------:R-:W-:Y:S01]  /*0470*/  IADD3.X R17, PT, PT, R4, UR5, R17, P0, P1 ;  /* 0x0000000504117c10 */ /* 0x000fe200087e2411 */
[----:B------:R-:W-:Y:S01]  /*0480*/  IMAD.SHL.U32 R9, R71, 0x2, RZ ;  /* 0x0000000247097824 */ /* 0x000fe200078e00ff */
[-C--:B------:R-:W-:Y:S01]  /*0490*/  IADD3 R18, P5, PT, R5, R16.reuse, RZ ;  /* 0x0000001005127210 */ /* 0x080fe20007fbe0ff */
[----:B------:R-:W-:Y:S01]  /*04a0*/  IMAD R11, R71, 0x3, RZ ;  /* 0x00000003470b7824 */ /* 0x000fe200078e02ff */
[-C--:B------:R-:W-:Y:S01]  /*04b0*/  IADD3 R12, P4, PT, R7, R16.reuse, RZ ;  /* 0x00000010070c7210 */ /* 0x080fe20007f9e0ff */
[----:B------:R-:W-:Y:S01]  /*04c0*/  IMAD.SHL.U32 R15, R71, 0x4, RZ ;  /* 0x00000004470f7824 */ /* 0x000fe200078e00ff */
[----:B------:R-:W-:Y:S01]  /*04d0*/  IADD3 R4, P1, PT, R47, R16, RZ ;  /* 0x000000102f047210 */ /* 0x000fe20007f3e0ff */
[----:B------:R-:W-:-:S02]  /*04e0*/  IMAD R21, R71, 0x5, RZ ;  /* 0x0000000547157824 */ /* 0x000fc400078e02ff */
[----:B------:R-:W-:Y:S01]  /*04f0*/  IMAD R23, R71, 0x6, RZ ;  /* 0x0000000647177824 */ /* 0x000fe200078e02ff */
[----:B------:R-:W-:Y:S01]  /*0500*/  LEA.HI.X.SX32 R19, R5, R17, 0x1, P5 ;  /* 0x0000001105137211 */ /* 0x000fe200028f0eff */
[C---:B------:R-:W-:Y:S01]  /*0510*/  IMAD R25, R71.reuse, 0x7, RZ ;  /* 0x0000000747197824 */ /* 0x040fe200078e02ff */
[----:B------:R-:W-:Y:S01]  /*0520*/  IADD3 R6, P0, PT, R16, R71, RZ ;  /* 0x0000004710067210 */ /* 0x000fe20007f1e0ff */
[----:B------:R-:W-:Y:S01]  /*0530*/  IMAD R27, R71, 0x9, RZ ;  /* 0x00000009471b7824 */ /* 0x000fe200078e02ff */
[-C--:B------:R-:W-:Y:S01]  /*0540*/  LEA.HI.X.SX32 R13, R7, R17.reuse, 0x1, P4 ;  /* 0x00000011070d7211 */ /* 0x080fe200020f0eff */
[----:B------:R-:W-:Y:S01]  /*0550*/  IMAD R29, R71, 0xa, RZ ;  /* 0x0000000a471d7824 */ /* 0x000fe200078e02ff */
[-C--:B------:R-:W-:Y:S01]  /*0560*/  LEA.HI.X.SX32 R5, R47, R17.reuse, 0x1, P1 ;  /* 0x000000112f057211 */ /* 0x080fe200008f0eff */
[----:B------:R-:W-:Y:S01]  /*0570*/  IMAD R31, R71, 0xb, RZ ;  /* 0x0000000b471f7824 */ /* 0x000fe200078e02ff */
[-C--:B------:R-:W-:Y:S01]  /*0580*/  IADD3 R8, P3, PT, R9, R16.reuse, RZ ;  /* 0x0000001009087210 */ /* 0x080fe20007f7e0ff */
[----:B------:R-:W-:Y:S01]  /*0590*/  IMAD R33, R71, 0xc, RZ ;  /* 0x0000000c47217824 */ /* 0x000fe200078e02ff */
[-C--:B------:R-:W-:Y:S01]  /*05a0*/  IADD3 R10, P2, PT, R11, R16.reuse, RZ ;  /* 0x000000100b0a7210 */ /* 0x080fe20007f5e0ff */
[----:B------:R-:W-:Y:S01]  /*05b0*/  IMAD R35, R71, 0xd, RZ ;  /* 0x0000000d47237824 */ /* 0x000fe200078e02ff */
[-C--:B------:R-:W-:Y:S01]  /*05c0*/  IADD3 R14, P5, PT, R15, R16.reuse, RZ ;  /* 0x000000100f0e7210 */ /* 0x080fe20007fbe0ff */
[----:B------:R-:W0:Y:S01]  /*05d0*/  LDS R68, [UR9] ;  /* 0x00000009ff447984 */ /* 0x000e220008000800 */
[-C--:B------:R-:W-:Y:S01]  /*05e0*/  IADD3 R20, P4, PT, R21, R16.reuse, RZ ;  /* 0x0000001015147210 */ /* 0x080fe20007f9e0ff */
[----:B------:R-:W-:Y:S01]  /*05f0*/  IMAD R37, R71, 0xe, RZ ;  /* 0x0000000e47257824 */ /* 0x000fe200078e02ff */
[-C--:B------:R-:W-:Y:S01]  /*0600*/  IADD3 R22, P1, PT, R23, R16.reuse, RZ ;  /* 0x0000001017167210 */ /* 0x080fe20007f3e0ff */
[----:B------:R-:W-:Y:S01]  /*0610*/  BAR.SYNC.DEFER_BLOCKING 0x0 ;  /* 0x0000000000007b1d */ /* 0x000fe20000010000 */
[CC--:B------:R-:W-:Y:S01]  /*0620*/  LEA.HI.X.SX32 R7, R71.reuse, R17.reuse, 0x1, P0 ;  /* 0x0000001147077211 */ /* 0x0c0fe200000f0eff */
[----:B------:R-:W-:Y:S01]  /*0630*/  IMAD R39, R71, 0xf, RZ ;  /* 0x0000000f47277824 */ /* 0x000fe200078e02ff */
[-C--:B------:R-:W-:Y:S01]  /*0640*/  IADD3 R24, P0, PT, R25, R16.reuse, RZ ;  /* 0x0000001019187210 */ /* 0x080fe20007f1e0ff */
[----:B------:R-:W-:Y:S01]  /*0650*/  IMAD R41, R71, 0x11, RZ ;  /* 0x0000001147297824 */ /* 0x000fe200078e02ff */
[-C--:B------:R-:W-:Y:S01]  /*0660*/  LEA.HI.X.SX32 R9, R9, R17.reuse, 0x1, P3 ;  /* 0x0000001109097211 */ /* 0x080fe200018f0eff */
        /* <DEDUP_REMOVED lines=18> */
[----:B---3--:R-:W5:Y:S01]  /*0790*/  LDG.E.U8 R12, desc[UR24][R12.64] ;  /* 0x000000180c0c7981 */ /* 0x008f62000c1e1100 */
[-C--:B------:R-:W-:Y:S01]  /*07a0*/  LEA.HI.X.SX32 R25, R25, R17.reuse, 0x1, P0 ;  /* 0x0000001119197211 */ /* 0x080fe200000f0eff */
[----:B------:R-:W2:Y:S01]  /*07b0*/  LDCU UR4, c[0x0][0x3c8] ;  /* 0x00007900ff0477ac */ /* 0x000ea20008000800 */
[----:B------:R-:W-:Y:S01]  /*07c0*/  IADD3 R36, P0, PT, R37, R16, RZ ;  /* 0x0000001025247210 */ /* 0x000fe20007f1e0ff */
[----:B------:R-:W5:Y:S01]  /*07d0*/  LDG.E.U8 R70, desc[UR24][R4.64] ;  /* 0x0000001804467981 */ /* 0x000f62000c1e1100 */
[----:B------:R-:W-:-:S02]  /*07e0*/  LEA.HI.X.SX32 R27, R27, R17, 0x1, P3 ;  /* 0x000000111b1b7211 */ /* 0x000fc400018f0eff */
[-C--:B------:R-:W-:Y:S01]  /*07f0*/  LEA.HI.X.SX32 R29, R29, R17.reuse, 0x1, P2 ;  /* 0x000000111d1d7211 */ /* 0x080fe200010f0eff */
[----:B------:R-:W5:Y:S01]  /*0800*/  LDG.E.U8 R24, desc[UR24][R24.64] ;  /* 0x0000001818187981 */ /* 0x000f62000c1e1100 */
[-C--:B------:R-:W-:Y:S02]  /*0810*/  LEA.HI.X.SX32 R31, R31, R17.reuse, 0x1, P5 ;  /* 0x000000111f1f7211 */ /* 0x080fe400028f0eff */
[-C--:B------:R-:W-:Y:S01]  /*0820*/  LEA.HI.X.SX32 R33, R33, R17.reuse, 0x1, P4 ;  /* 0x0000001121217211 */ /* 0x080fe200020f0eff */
[----:B------:R-:W5:Y:S01]  /*0830*/  LDG.E.U8 R26, desc[UR24][R26.64] ;  /* 0x000000181a1a7981 */ /* 0x000f62000c1e1100 */
[----:B------:R-:W-:Y:S02]  /*0840*/  LEA.HI.X.SX32 R35, R35, R17, 0x1, P1 ;  /* 0x0000001123237211 */ /* 0x000fe400008f0eff */
[-C--:B------:R-:W-:Y:S01]  /*0850*/  IADD3 R38, P3, PT, R39, R16.reuse, RZ ;  /* 0x0000001027267210 */ /* 0x080fe20007f7e0ff */
[----:B------:R-:W5:Y:S01]  /*0860*/  LDG.E.U8 R28, desc[UR24][R28.64] ;  /* 0x000000181c1c7981 */ /* 0x000f62000c1e1100 */
[----:B------:R-:W-:-:S02]  /*0870*/  IADD3 R40, P2, PT, R41, R16, RZ ;  /* 0x0000001029287210 */ /* 0x000fc40007f5e0ff */
[-C--:B------:R-:W-:Y:S01]  /*0880*/  IADD3 R42, P5, PT, R43, R16.reuse, RZ ;  /* 0x000000102b2a7210 */ /* 0x080fe20007fbe0ff */
[----:B------:R-:W5:Y:S01]  /*0890*/  LDG.E.U8 R30, desc[UR24][R30.64] ;  /* 0x000000181e1e7981 */ /* 0x000f62000c1e1100 */
[-C--:B------:R-:W-:Y:S02]  /*08a0*/  IADD3 R46, P4, PT, R45, R16.reuse, RZ ;  /* 0x000000102d2e7210 */ /* 0x080fe40007f9e0ff */
[-C--:B------:R-:W-:Y:S01]  /*08b0*/  IADD3 R48, P1, PT, R49, R16.reuse, RZ ;  /* 0x0000001031307210 */ /* 0x080fe20007f3e0ff */
[----:B------:R-:W5:Y:S01]  /*08c0*/  LDG.E.U8 R32, desc[UR24][R32.64] ;  /* 0x0000001820207981 */ /* 0x000f62000c1e1100 */
[-C--:B------:R-:W-:Y:S02]  /*08d0*/  LEA.HI.X.SX32 R37, R37, R17.reuse, 0x1, P0 ;  /* 0x0000001125257211 */ /* 0x080fe400000f0eff */
[----:B------:R-:W-:Y:S01]  /*08e0*/  IADD3 R50, P0, PT, R51, R16, RZ ;  /* 0x0000001033327210 */ /* 0x000fe20007f1e0ff */
[----:B------:R-:W5:Y:S01]  /*08f0*/  LDG.E.U8 R34, desc[UR24][R34.64] ;  /* 0x0000001822227981 */ /* 0x000f62000c1e1100 */
[----:B------:R-:W-:-:S02]  /*0900*/  LEA.HI.X.SX32 R39, R39, R17, 0x1, P3 ;  /* 0x0000001127277211 */ /* 0x000fc400018f0eff */
[-C--:B------:R-:W-:Y:S01]  /*0910*/  LEA.HI.X.SX32 R41, R41, R17.reuse, 0x1, P2 ;  /* 0x0000001129297211 */ /* 0x080fe200010f0eff */
[----:B------:R-:W-:Y:S01]  /*0920*/  IMAD R63, R71, 0x1c, RZ ;  /* 0x0000001c473f7824 */ /* 0x000fe200078e02ff */
[-C--:B------:R-:W-:Y:S01]  /*0930*/  LEA.HI.X.SX32 R43, R43, R17.reuse, 0x1, P5 ;  /* 0x000000112b2b7211 */ /* 0x080fe200028f0eff */
[----:B------:R-:W5:Y:S01]  /*0940*/  LDG.E.U8 R38, desc[UR24][R38.64] ;  /* 0x0000001826267981 */ /* 0x000f62000c1e1100 */
[-C--:B------:R-:W-:Y:S02]  /*0950*/  LEA.HI.X.SX32 R47, R45, R17.reuse, 0x1, P4 ;  /* 0x000000112d2f7211 */ /* 0x080fe400020f0eff */
[----:B------:R-:W-:Y:S01]  /*0960*/  LEA.HI.X.SX32 R49, R49, R17, 0x1, P1 ;  /* 0x0000001131317211 */ /* 0x000fe200008f0eff */
[----:B------:R-:W5:Y:S01]  /*0970*/  LDG.E.U8 R40, desc[UR24][R40.64] ;  /* 0x0000001828287981 */ /* 0x000f62000c1e1100 */
[-C--:B------:R-:W-:Y:S02]  /*0980*/  IADD3 R52, P3, PT, R53, R16.reuse, RZ ;  /* 0x0000001035347210 */ /* 0x080fe40007f7e0ff */
[-C--:B------:R-:W-:Y:S01]  /*0990*/  IADD3 R54, P2, PT, R55, R16.reuse, RZ ;  /* 0x0000001037367210 */ /* 0x080fe20007f5e0ff */
[----:B------:R-:W5:Y:S01]  /*09a0*/  LDG.E.U8 R42, desc[UR24][R42.64] ;  /* 0x000000182a2a7981 */ /* 0x000f62000c1e1100 */
[----:B------:R-:W-:-:S02]  /*09b0*/  IADD3 R56, P5, PT, R57, R16, RZ ;  /* 0x0000001039387210 */ /* 0x000fc40007fbe0ff */
[-C--:B------:R-:W-:Y:S01]  /*09c0*/  IADD3 R58, P4, PT, R59, R16.reuse, RZ ;  /* 0x000000103b3a7210 */ /* 0x080fe20007f9e0ff */
[----:B------:R-:W5:Y:S01]  /*09d0*/  LDG.E.U8 R46, desc[UR24][R46.64] ;  /* 0x000000182e2e7981 */ /* 0x000f62000c1e1100 */
[----:B------:R-:W-:Y:S02]  /*09e0*/  IADD3 R60, P1, PT, R61, R16, RZ ;  /* 0x000000103d3c7210 */ /* 0x000fe40007f3e0ff */
[-C--:B------:R-:W-:Y:S01]  /*09f0*/  LEA.HI.X.SX32 R51, R51, R17.reuse, 0x1, P0 ;  /* 0x0000001133337211 */ /* 0x080fe200000f0eff */
[----:B------:R3:W5:Y:S01]  /*0a00*/  LDG.E.U8 R13, desc[UR24][R48.64] ;  /* 0x00000018300d7981 */ /* 0x000762000c1e1100 */
[-C--:B------:R-:W-:Y:S02]  /*0a10*/  LEA.HI.X.SX32 R53, R53, R17.reuse, 0x1, P3 ;  /* 0x0000001135357211 */ /* 0x080fe400018f0eff */
[-C--:B------:R-:W-:Y:S01]  /*0a20*/  LEA.HI.X.SX32 R55, R55, R17.reuse, 0x1, P2 ;  /* 0x0000001137377211 */ /* 0x080fe200010f0eff */
[----:B------:R-:W-:Y:S01]  /*0a30*/  IMAD R65, R71, 0x1d, RZ ;  /* 0x0000001d47417824 */ /* 0x000fe200078e02ff */
[-C--:B------:R-:W-:Y:S01]  /*0a40*/  LEA.HI.X.SX32 R57, R57, R17.reuse, 0x1, P5 ;  /* 0x0000001139397211 */ /* 0x080fe200028f0eff */
[----:B------:R-:W5:Y:S01]  /*0a50*/  LDG.E.U8 R51, desc[UR24][R50.64] ;  /* 0x0000001832337981 */ /* 0x000f62000c1e1100 */
[----:B------:R-:W-:-:S02]  /*0a60*/  LEA.HI.X.SX32 R59, R59, R17, 0x1, P4 ;  /* 0x000000113b3b7211 */ /* 0x000fc400020f0eff */
[----:B------:R-:W-:Y:S01]  /*0a70*/  LEA.HI.X.SX32 R61, R61, R17, 0x1, P1 ;  /* 0x000000113d3d7211 */ /* 0x000fe200008f0eff */
[----:B------:R-:W5:Y:S01]  /*0a80*/  LDG.E.U8 R52, desc[UR24][R52.64] ;  /* 0x0000001834347981 */ /* 0x000f62000c1e1100 */
[----:B---3--:R-:W3:Y:S03]  /*0a90*/  LDC.64 R48, c[0x0][0x3c0] ;  /* 0x0000f000ff307b82 */ /* 0x008ee60000000a00 */
[----:B------:R-:W5:Y:S04]  /*0aa0*/  LDG.E.U8 R54, desc[UR24][R54.64] ;  /* 0x0000001836367981 */ /* 0x000f68000c1e1100 */
[----:B------:R-:W5:Y:S04]  /*0ab0*/  LDG.E.U8 R56, desc[UR24][R56.64] ;  /* 0x0000001838387981 */ /* 0x000f68000c1e1100 */
[----:B------:R-:W5:Y:S04]  /*0ac0*/  LDG.E.U8 R58, desc[UR24][R58.64] ;  /* 0x000000183a3a7981 */ /* 0x000f68000c1e1100 */
[----:B------:R-:W5:Y:S01]  /*0ad0*/  LDG.E.U8 R60, desc[UR24][R60.64] ;  /* 0x000000183c3c7981 */ /* 0x000f62000c1e1100 */
[----:B------:R-:W-:Y:S01]  /*0ae0*/  SHF.R.U32.HI R4, RZ, 0x5, R0 ;  /* 0x00000005ff047819 */ /* 0x000fe20000011600 */
[----:B------:R-:W-:-:S02]  /*0af0*/  IMAD R67, R71, 0x1e, RZ ;  /* 0x0000001e47437824 */ /* 0x000fc400078e02ff */
[----:B------:R-:W-:Y:S01]  /*0b00*/  IMAD R69, R71, 0x1f, RZ ;  /* 0x0000001f47457824 */ /* 0x000fe200078e02ff */
[----:B------:R-:W-:Y:S01]  /*0b10*/  R2UR UR21, R4 ;  /* 0x00000000041572ca */ /* 0x000fe200000e0000 */
[----:B------:R4:W5:Y:S01]  /*0b20*/  LDG.E.U8 R9, desc[UR24][R8.64] ;  /* 0x0000001808097981 */ /* 0x000962000c1e1100 */
[----:B------:R-:W-:-:S03]  /*0b30*/  SHF.R.U32.HI R4, RZ, 0x5, R0 ;  /* 0x00000005ff047819 */ /* 0x000fc60000011600 */
[----:B------:R0:W5:Y:S01]  /*0b40*/  LDG.E.U8 R22, desc[UR24][R22.64] ;  /* 0x0000001816167981 */ /* 0x000162000c1e1100 */
[-C--:B------:R-:W-:Y:S02]  /*0b50*/  IADD3 R62, P0, PT, R63, R16.reuse, RZ ;  /* 0x000000103f3e7210 */ /* 0x080fe40007f1e0ff */
[-C--:B------:R-:W-:Y:S01]  /*0b60*/  IADD3 R64, P3, PT, R65, R16.reuse, RZ ;  /* 0x0000001041407210 */ /* 0x080fe20007f7e0ff */
[----:B------:R1:W5:Y:S01]  /*0b70*/  LDG.E.U8 R44, desc[UR24][R16.64] ;  /* 0x00000018102c7981 */ /* 0x000362000c1e1100 */
[----:B------:R-:W-:Y:S02]  /*0b80*/  IADD3 R66, P2, PT, R67, R16, RZ ;  /* 0x0000001043427210 */ /* 0x000fe40007f5e0ff */
[----:B----4-:R-:W-:Y:S01]  /*0b90*/  LOP3.LUT R8, R0, 0x7f, RZ, 0xc0, !PT ;  /* 0x0000007f00087812 */ /* 0x010fe200078ec0ff */
[----:B------:R4:W5:Y:S01]  /*0ba0*/  LDG.E.U8 R45, desc[UR24][R6.64] ;  /* 0x00000018062d7981 */ /* 0x000962000c1e1100 */
[----:B------:R-:W-:Y:S02]  /*0bb0*/  SGXT.U32 R4, R4, 0x3 ;  /* 0x000000030404781a */ /* 0x000fe40000000000 */
[----:B0-----:R-:W-:Y:S01]  /*0bc0*/  LOP3.LUT R23, R0, 0x80, RZ, 0xc0, !PT ;  /* 0x0000008000177812 */ /* 0x001fe200078ec0ff */
[----:B------:R0:W5:Y:S01]  /*0bd0*/  LDG.E.U8 R11, desc[UR24][R10.64] ;  /* 0x000000180a0b7981 */ /* 0x000162000c1e1100 */
[----:B------:R-:W-:-:S02]  /*0be0*/  LEA.HI.X.SX32 R63, R63, R17, 0x1, P0 ;  /* 0x000000113f3f7211 */ /* 0x000fc400000f0eff */
[----:B-1----:R-:W-:Y:S01]  /*0bf0*/  IADD3 R16, P5, PT, R69, R16, RZ ;  /* 0x0000001045107210 */ /* 0x002fe20007fbe0ff */
[----:B------:R-:W5:Y:S01]  /*0c00*/  LDG.E.U8 R18, desc[UR24][R18.64] ;  /* 0x0000001812127981 */ /* 0x000f62000c1e1100 */
[-C--:B------:R-:W-:Y:S02]  /*0c10*/  LEA.HI.X.SX32 R65, R65, R17.reuse, 0x1, P3 ;  /* 0x0000001141417211 */ /* 0x080fe400018f0eff */
[----:B----4-:R-:W-:Y:S01]  /*0c20*/  LOP3.LUT R6, R0, 0x1f, RZ, 0xc0, !PT ;  /* 0x0000001f00067812 */ /* 0x010fe200078ec0ff */
[----:B------:R-:W-:Y:S01]  /*0c30*/  IMAD R23, R23, 0x20, R8 ;  /* 0x0000002017177824 */ /* 0x000fe200078e0208 */
[----:B------:R-:W-:Y:S01]  /*0c40*/  LEA.HI.X.SX32 R67, R67, R17, 0x1, P2 ;  /* 0x0000001143437211 */ /* 0x000fe200010f0eff */
[----:B---3--:R-:W-:Y:S01]  /*0c50*/  IMAD R8, R4, R49, RZ ;  /* 0x0000003104087224 */ /* 0x008fe200078e02ff */
[----:B------:R-:W-:Y:S01]  /*0c60*/  LEA.HI.X.SX32 R17, R69, R17, 0x1, P5 ;  /* 0x0000001145117211 */ /* 0x000fe200028f0eff */
[----:B--2---:R-:W-:Y:S01]  /*0c70*/  IMAD R7, R6, UR4, RZ ;  /* 0x0000000406077c24 */ /* 0x004fe2000f8e02ff */
[----:B------:R-:W-:Y:S01]  /*0c80*/  UIADD3 UR19, UPT, UPT, UR21, 0x18, URZ ;  /* 0x0000001815137890 */ /* 0x000fe2000fffe0ff */
[----:B------:R-:W-:Y:S01]  /*0c90*/  IMAD R5, R48, UR10, RZ ;  /* 0x0000000a30057c24 */ /* 0x000fe2000f8e02ff */
[----:B------:R-:W-:Y:S01]  /*0ca0*/  ISETP.GE.U32.AND P6, PT, R0, 0x20, PT ;  /* 0x000000200000780c */ /* 0x000fe20003fc6070 */
[----:B0-----:R-:W-:Y:S01]  /*0cb0*/  IMAD R10, R49, 0x8, R8 ;  /* 0x00000008310a7824 */ /* 0x001fe200078e0208 */
[----:B------:R0:W5:Y:S04]  /*0cc0*/  LDG.E.U8 R19, desc[UR24][R64.64] ;  /* 0x0000001840137981 */ /* 0x000168000c1e1100 */
[----:B------:R1:W5:Y:S04]  /*0cd0*/  LDG.E.U8 R16, desc[UR24][R16.64] ;  /* 0x0000001810107981 */ /* 0x000368000c1e1100 */
[----:B------:R2:W5:Y:S01]  /*0ce0*/  LDG.E.U8 R37, desc[UR24][R36.64] ;  /* 0x0000001824257981 */ /* 0x000562000c1e1100 */
[----:B0-----:R-:W-:-:S03]  /*0cf0*/  IADD3 R64, P0, P1, R7, R72, R5 ;  /* 0x0000004807407210 */ /* 0x001fc6000791e005 */
[----:B------:R-:W5:Y:S01]  /*0d00*/  LDG.E.U8 R14, desc[UR24][R14.64] ;  /* 0x000000180e0e7981 */ /* 0x000f62000c1e1100 */
[----:B-1----:R-:W-:Y:S01]  /*0d10*/  SHF.R.S32.HI R17, RZ, 0x1f, R7 ;  /* 0x0000001fff117819 */ /* 0x002fe20000011407 */
[C---:B------:R-:W-:Y:S02]  /*0d20*/  IMAD R7, R49.reuse, UR19, RZ ;  /* 0x0000001331077c24 */ /* 0x040fe4000f8e02ff */
[----:B------:R-:W5:Y:S01]  /*0d30*/  LDG.E.U8 R20, desc[UR24][R20.64] ;  /* 0x0000001814147981 */ /* 0x000f62000c1e1100 */
[----:B--2---:R-:W-:Y:S01]  /*0d40*/  SHF.R.S32.HI R36, RZ, 0x1f, R5 ;  /* 0x0000001fff247819 */ /* 0x004fe20000011405 */
[----:B------:R-:W-:Y:S01]  /*0d50*/  IMAD R5, R49, 0x8, R10 ;  /* 0x0000000831057824 */ /* 0x000fe200078e020a */
[----:B------:R-:W-:Y:S01]  /*0d60*/  R2UR UR8, R68 ;  /* 0x00000000440872ca */ /* 0x000fe200000e0000 */
[----:B------:R0:W5:Y:S01]  /*0d70*/  LDG.E.U8 R15, desc[UR24][R62.64] ;  /* 0x000000183e0f7981 */ /* 0x000162000c1e1100 */
[----:B------:R-:W-:Y:S02]  /*0d80*/  IADD3.X R17, PT, PT, R17, R73, R36, P0, P1 ;  /* 0x0000004911117210 */ /* 0x000fe400007e2424 */
[-C--:B------:R-:W-:Y:S01]  /*0d90*/  IADD3 R68, P0, PT, R8, R64.reuse, RZ ;  /* 0x0000004008447210 */ /* 0x080fe20007f1e0ff */
[----:B------:R1:W5:Y:S01]  /*0da0*/  LDG.E.U8 R21, desc[UR24][R66.64] ;  /* 0x0000001842157981 */ /* 0x000362000c1e1100 */
[----:B0-----:R-:W-:-:S02]  /*0db0*/  IADD3 R62, P3, PT, R7, R64, RZ ;  /* 0x00000040073e7210 */ /* 0x001fc40007f7e0ff */
[-C--:B-1----:R-:W-:Y:S02]  /*0dc0*/  IADD3 R66, P1, PT, R10, R64.reuse, RZ ;  /* 0x000000400a427210 */ /* 0x082fe40007f3e0ff */
[C---:B------:R-:W-:Y:S02]  /*0dd0*/  IADD3 R64, P2, PT, R5.reuse, R64, RZ ;  /* 0x0000004005407210 */ /* 0x040fe40007f5e0ff */
[-C--:B------:R-:W-:Y:S02]  /*0de0*/  LEA.HI.X.SX32 R69, R8, R17.reuse, 0x1, P0 ;  /* 0x0000001108457211 */ /* 0x080fe400000f0eff */
[-C--:B------:R-:W-:Y:S02]  /*0df0*/  LEA.HI.X.SX32 R65, R5, R17.reuse, 0x1, P2 ;  /* 0x0000001105417211 */ /* 0x080fe400010f0eff */
[-C--:B------:R-:W-:Y:S02]  /*0e00*/  LEA.HI.X.SX32 R67, R10, R17.reuse, 0x1, P1 ;  /* 0x000000110a437211 */ /* 0x080fe400008f0eff */
[----:B------:R-:W-:-:S02]  /*0e10*/  LEA.HI.X.SX32 R63, R7, R17, 0x1, P3 ;  /* 0x00000011073f7211 */ /* 0x000fc400018f0eff */
[----:B------:R-:W-:Y:S01]  /*0e20*/  LOP3.LUT R5, R23, 0x10, RZ, 0x3c, !PT ;  /* 0x0000001017057812 */ /* 0x000fe200078e3cff */
[----:B------:R-:W-:Y:S06]  /*0e30*/  @P6 BRA `(.L_x_5) ;  /* 0x0000000000186947 */ /* 0x000fec0003800000 */
[----:B------:R-:W-:Y:S01]  /*0e40*/  ELECT P0, URZ, PT ;  /* 0x0000000000ff782f */ /* 0x000fe20003800000 */
[----:B------:R-:W-:Y:S01]  /*0e50*/  IMAD.MOV.U32 R7, RZ, RZ, 0x1 ;  /* 0x00000001ff077424 */ /* 0x000fe200078e00ff */
[----:B------:R-:W-:Y:S01]  /*0e60*/  UMOV UR4, 0x40 ;  /* 0x0000004000047882 */ /* 0x000fe20000000000 */
[----:B------:R-:W-:Y:S01]  /*0e70*/  UVIRTCOUNT.DEALLOC.SMPOOL 0x80 ;  /* 0x000000800000784c */ /* 0x000fe20000000000 */
[----:B------:R-:W-:-:S09]  /*0e80*/  ULEA UR4, UR6, UR4, 0x18 ;  /* 0x0000000406047291 */ /* 0x000fd2000f8ec0ff */
[----:B------:R0:W-:Y:S03]  /*0e90*/  @P0 STS.U8 [UR4], R7 ;  /* 0x00000007ff000988 */ /* 0x0001e60008000004 */
.L_x_5:
[----:B------:R-:W-:Y:S01]  /*0ea0*/  USHF.L.U32 UR5, UR21, 0x3, URZ ;  /* 0x0000000315057899 */ /* 0x000fe200080006ff */
[C---:B0-----:R-:W-:Y:S01]  /*0eb0*/  LOP3.LUT R7, R23.reuse, 0x20, RZ, 0x3c, !PT ;  /* 0x0000002017077812 */ /* 0x041fe200078e3cff */
[----:B------:R-:W-:Y:S01]  /*0ec0*/  USHF.L.U32 UR4, UR21, 0x15, URZ ;  /* 0x0000001515047899 */ /* 0x000fe200080006ff */
[----:B-----5:R-:W-:Y:S01]  /*0ed0*/  STS.U8 [R23+UR9+0x400], R18 ;  /* 0x0004001217007988 */ /* 0x020fe20008000009 */
[----:B------:R-:W-:Y:S01]  /*0ee0*/  ULOP3.LUT UR5, UR5, 0x20, URZ, 0xc0, !UPT ;  /* 0x0000002005057892 */ /* 0x000fe2000f8ec0ff */
[----:B------:R-:W-:Y:S01]  /*0ef0*/  LOP3.LUT R17, R23, 0x30, RZ, 0x3c, !PT ;  /* 0x0000003017117812 */ /* 0x000fe200078e3cff */
[----:B------:R-:W-:Y:S01]  /*0f00*/  IMAD.SHL.U32 R50, R3, 0x100, RZ ;  /* 0x0000010003327824 */ /* 0x000fe200078e00ff */
[----:B------:R-:W-:Y:S01]  /*0f10*/  STS.U8 [R23+UR9+0x800], R12 ;  /* 0x0008000c17007988 */ /* 0x000fe20008000009 */
[----:B------:R-:W-:Y:S01]  /*0f20*/  ULOP3.LUT UR4, UR5, 0x600000, UR4, 0xf8, !UPT ;  /* 0x0060000005047892 */ /* 0x000fe2000f8ef804 */
[----:B------:R-:W-:Y:S01]  /*0f30*/  LOP3.LUT R8, R23, 0x40, RZ, 0x3c, !PT ;  /* 0x0000004017087812 */ /* 0x000fe200078e3cff */
[----:B------:R-:W-:Y:S01]  /*0f40*/  VIADD R36, R50, 0x100 ;  /* 0x0000010032247836 */ /* 0x000fe20000000000 */
[----:B------:R-:W-:Y:S01]  /*0f50*/  STS.U8 [R23+UR9+0xc00], R70 ;  /* 0x000c004617007988 */ /* 0x000fe20008000009 */
[----:B------:R-:W-:Y:S01]  /*0f60*/  UIADD3 UR11, UPT, UPT, UR8, UR4, URZ ;  /* 0x00000004080b7290 */ /* 0x000fe2000fffe0ff */
[----:B------:R-:W-:Y:S01]  /*0f70*/  LOP3.LUT P4, RZ, R0, 0xff, RZ, 0xc0, !PT ;  /* 0x000000ff00ff7812 */ /* 0x000fe2000788c0ff */
[----:B------:R-:W-:Y:S01]  /*0f80*/  UMOV UR5, 0x1 ;  /* 0x0000000100057882 */ /* 0x000fe20000000000 */
[----:B------:R-:W-:Y:S01]  /*0f90*/  STS.U8 [R23+UR9], R44 ;  /* 0x0000002c17007988 */ /* 0x000fe20008000009 */
[----:B------:R-:W-:Y:S01]  /*0fa0*/  ISETP.GT.AND P0, PT, R36, RZ, PT ;  /* 0x000000ff2400720c */ /* 0x000fe20003f04270 */
[----:B------:R-:W0:Y:S01]  /*0fb0*/  LDCU.64 UR12, c[0x0][0x3d0] ;  /* 0x00007a00ff0c77ac */ /* 0x000e220008000a00 */
[----:B------:R-:W-:Y:S01]  /*0fc0*/  PRMT R10, RZ, 0x7610, R10 ;  /* 0x00007610ff0a7816 */ /* 0x000fe2000000000a */
[----:B------:R-:W-:Y:S01]  /*0fd0*/  STS.U8 [R5+UR9+0x80], R45 ;  /* 0x0000802d05007988 */ /* 0x000fe20008000009 */
[----:B------:R-:W1:Y:S03]  /*0fe0*/  LDC R39, c[0x0][0x3d8] ;  /* 0x0000f600ff277b82 */ /* 0x000e660000000800 */
[----:B------:R-:W-:Y:S03]  /*0ff0*/  STS.U8 [R5+UR9+0x480], R26 ;  /* 0x0004801a05007988 */ /* 0x000fe60008000009 */
[----:B------:R-:W-:Y:S01]  /*1000*/  VOTEU.ALL UP0, P4 ;  /* 0x0000000000ff7886 */ /* 0x000fe20002000000 */
[----:B------:R-:W-:Y:S01]  /*1010*/  STS.U8 [R5+UR9+0x880], R40 ;  /* 0x0008802805007988 */ /* 0x000fe20008000009 */
[----:B------:R-:W-:-:S03]  /*1020*/  VOTEU.ALL UP1, P4 ;  /* 0x0000000000ff7886 */ /* 0x000fc60002020000 */
[----:B------:R2:W-:Y:S01]  /*1030*/  STS.U8 [R5+UR9+0xc80], R56 ;  /* 0x000c803805007988 */ /* 0x0005e20008000009 */
[----:B------:R-:W-:-:S04]  /*1040*/  @!UP0 UIADD3 UR6, UPT, UPT, -UR5, 0x100000, URZ ;  /* 0x0010000005068890 */ /* 0x000fc8000fffe1ff */
[----:B------:R-:W-:Y:S02]  /*1050*/  @!UP0 USHF.L.U32 UR7, UR6, 0xb, URZ ;  /* 0x0000000b06078899 */ /* 0x000fe400080006ff */
[----:B------:R-:W-:Y:S01]  /*1060*/  @!UP0 USHF.L.U32 UR6, UR6, 0x1, URZ ;  /* 0x0000000106068899 */ /* 0x000fe200080006ff */
[----:B------:R-:W-:Y:S04]  /*1070*/  STS.U8 [R7+UR9+0x100], R9 ;  /* 0x0001000907007988 */ /* 0x000fe80008000009 */
[----:B------:R-:W-:Y:S01]  /*1080*/  STS.U8 [R7+UR9+0x500], R28 ;  /* 0x0005001c07007988 */ /* 0x000fe20008000009 */
[----:B--2---:R-:W-:-:S03]  /*1090*/  LOP3.LUT R5, R23, 0x50, RZ, 0x3c, !PT ;  /* 0x0000005017057812 */ /* 0x004fc600078e3cff */
[----:B------:R2:W-:Y:S04]  /*10a0*/  STS.U8 [R7+UR9+0x900], R42 ;  /* 0x0009002a07007988 */ /* 0x0005e80008000009 */
[----:B------:R3:W-:Y:S04]  /*10b0*/  STS.U8 [R7+UR9+0xd00], R58 ;  /* 0x000d003a07007988 */ /* 0x0007e80008000009 */
[----:B------:R-:W-:Y:S01]  /*10c0*/  STS.U8 [R17+UR9+0x180], R11 ;  /* 0x0001800b11007988 */ /* 0x000fe20008000009 */
[----:B------:R-:W-:Y:S01]  /*10d0*/  PRMT R12, RZ, 0x7610, R12 ;  /* 0x00007610ff0c7816 */ /* 0x000fe2000000000c */
[----:B--2---:R-:W2:Y:S02]  /*10e0*/  LDC.64 R42, c[0x0][0x390] ;  /* 0x0000e400ff2a7b82 */ /* 0x004ea40000000a00 */
[----:B------:R-:W-:Y:S01]  /*10f0*/  STS.U8 [R17+UR9+0x580], R30 ;  /* 0x0005801e11007988 */ /* 0x000fe20008000009 */
[----:B---3--:R-:W-:-:S02]  /*1100*/  LOP3.LUT R7, R23, 0x60, RZ, 0x3c, !PT ;  /* 0x0000006017077812 */ /* 0x008fc400078e3cff */
[----:B------:R-:W-:Y:S01]  /*1110*/  LOP3.LUT R23, R23, 0x70, RZ, 0x3c, !PT ;  /* 0x0000007017177812 */ /* 0x000fe200078e3cff */
[----:B------:R-:W-:Y:S04]  /*1120*/  STS.U8 [R17+UR9+0x980], R46 ;  /* 0x0009802e11007988 */ /* 0x000fe80008000009 */
[----:B------:R-:W-:Y:S04]  /*1130*/  STS.U8 [R17+UR9+0xd80], R60 ;  /* 0x000d803c11007988 */ /* 0x000fe80008000009 */
[----:B------:R-:W-:Y:S04]  /*1140*/  STS.U8 [R8+UR9+0x200], R14 ;  /* 0x0002000e08007988 */ /* 0x000fe80008000009 */
[----:B------:R-:W-:Y:S04]  /*1150*/  STS.U8 [R8+UR9+0x600], R32 ;  /* 0x0006002008007988 */ /* 0x000fe80008000009 */
[----:B------:R-:W-:Y:S04]  /*1160*/  STS.U8 [R8+UR9+0xa00], R13 ;  /* 0x000a000d08007988 */ /* 0x000fe80008000009 */
[----:B------:R3:W-:Y:S04]  /*1170*/  STS.U8 [R8+UR9+0xe00], R15 ;  /* 0x000e000f08007988 */ /* 0x0007e80008000009 */
[----:B------:R-:W-:Y:S04]  /*1180*/  STS.U8 [R5+UR9+0x280], R20 ;  /* 0x0002801405007988 */ /* 0x000fe80008000009 */
[----:B------:R-:W-:Y:S01]  /*1190*/  STS.U8 [R5+UR9+0x680], R34 ;  /* 0x0006802205007988 */ /* 0x000fe20008000009 */
[----:B------:R-:W-:Y:S03]  /*11a0*/  STTM.x32 tmem[UR11], RZ ;  /* 0x000000ff000079ed */ /* 0x000fe600082c000b */
[----:B------:R-:W-:Y:S01]  /*11b0*/  STS.U8 [R5+UR9+0xa80], R51 ;  /* 0x000a803305007988 */ /* 0x000fe20008000009 */
[----:B---3--:R-:W-:-:S03]  /*11c0*/  PRMT R8, RZ, 0x7610, R8 ;  /* 0x00007610ff087816 */ /* 0x008fc60000000008 */
[----:B------:R3:W-:Y:S04]  /*11d0*/  STS.U8 [R5+UR9+0xe80], R19 ;  /* 0x000e801305007988 */ /* 0x0007e80008000009 */
[----:B------:R-:W-:Y:S04]  /*11e0*/  STS.U8 [R7+UR9+0x300], R22 ;  /* 0x0003001607007988 */ /* 0x000fe80008000009 */
[----:B------:R1:W-:Y:S01]  /*11f0*/  STS.U8 [R7+UR9+0x700], R37 ;  /* 0x0007002507007988 */ /* 0x0003e20008000009 */
[----:B------:R-:W-:Y:S02]  /*1200*/  PRMT R14, RZ, 0x7610, R14 ;  /* 0x00007610ff0e7816 */ /* 0x000fe4000000000e */
[----:B------:R-:W-:Y:S01]  /*1210*/  SHF.R.S32.HI R3, RZ, 0x7, R0 ;  /* 0x00000007ff037819 */ /* 0x000fe20000011400 */
[----:B------:R-:W-:Y:S01]  /*1220*/  STS.U8 [R7+UR9+0xb00], R52 ;  /* 0x000b003407007988 */ /* 0x000fe20008000009 */
[----:B------:R-:W-:Y:S01]  /*1230*/  ISETP.EQ.U32.AND P1, PT, RZ, UR21, P0 ;  /* 0x00000015ff007c0c */ /* 0x000fe20008722070 */
[----:B0-----:R-:W-:Y:S01]  /*1240*/  UIMAD UR12, UR10, UR12, URZ ;  /* 0x0000000c0a0c72a4 */ /* 0x001fe2000f8e02ff */
[----:B---3--:R-:W-:Y:S01]  /*1250*/  P2R R5, PR, RZ, 0x10 ;  /* 0x00000010ff057803 */ /* 0x008fe20000000000 */
[----:B------:R-:W-:Y:S04]  /*1260*/  STS.U8 [R7+UR9+0xf00], R21 ;  /* 0x000f001507007988 */ /* 0x000fe80008000009 */
[----:B------:R-:W-:Y:S04]  /*1270*/  STS.U8 [R23+UR9+0x380], R24 ;  /* 0x0003801817007988 */ /* 0x000fe80008000009 */
[----:B------:R0:W-:Y:S04]  /*1280*/  STS.U8 [R23+UR9+0x780], R38 ;  /* 0x0007802617007988 */ /* 0x0001e80008000009 */
[----:B------:R3:W-:Y:S04]  /*1290*/  STS.U8 [R23+UR9+0xb80], R54 ;  /* 0x000b803617007988 */ /* 0x0007e80008000009 */
[----:B------:R3:W-:Y:S01]  /*12a0*/  STS.U8 [R23+UR9+0xf80], R16 ;  /* 0x000f801017007988 */ /* 0x0007e20008000009 */
[----:B------:R-:W4:Y:S02]  /*12b0*/  FENCE.VIEW.ASYNC.T ;  /* 0x00000000000073c6 */ /* 0x000f240000000200 */
[----:B----4-:R-:W-:Y:S06]  /*12c0*/  BAR.SYNC.DEFER_BLOCKING 0x0 ;  /* 0x0000000000007b1d */ /* 0x010fec0000010000 */
[----:B------:R-:W4:Y:S02]  /*12d0*/  FENCE.VIEW.ASYNC.S ;  /* 0x00000000000073c6 */ /* 0x000f240000000000 */
[----:B----4-:R4:W4:Y:S02]  /*12e0*/  @!UP1 SYNCS.EXCH.64 URZ, [UR9+0x4c00], UR6 ;  /* 0x004c000609ff95b2 */ /* 0x0109240008000100 */
[----:B----4-:R-:W-:Y:S06]  /*12f0*/  BAR.SYNC.DEFER_BLOCKING 0x0 ;  /* 0x0000000000007b1d */ /* 0x010fec0000010000 */
[----:B------:R-:W4:Y:S04]  /*1300*/  @P0 LDG.E.U8 R8, desc[UR24][R68.64] ;  /* 0x0000001844080981 */ /* 0x000f28000c1e1100 */
[----:B------:R-:W3:Y:S04]  /*1310*/  @P0 LDG.E.U8 R10, desc[UR24][R66.64] ;  /* 0x00000018420a0981 */ /* 0x000ee8000c1e1100 */
[----:B------:R-:W3:Y:S04]  /*1320*/  @P0 LDG.E.U8 R12, desc[UR24][R64.64] ;  /* 0x00000018400c0981 */ /* 0x000ee8000c1e1100 */
[----:B------:R-:W3:Y:S01]  /*1330*/  @P0 LDG.E.U8 R14, desc[UR24][R62.64] ;  /* 0x000000183e0e0981 */ /* 0x000ee2000c1e1100 */
[----:B------:R-:W-:-:S04]  /*1340*/  @!UP0 UIADD3 UR6, UPT, UPT, -UR5, 0x100000, URZ ;  /* 0x0010000005068890 */ /* 0x000fc8000fffe1ff */
[----:B------:R-:W-:Y:S02]  /*1350*/  @!UP0 USHF.L.U32 UR7, UR6, 0xb, URZ ;  /* 0x0000000b06078899 */ /* 0x000fe400080006ff */
[----:B------:R-:W-:Y:S01]  /*1360*/  @!UP0 USHF.L.U32 UR6, UR6, 0x1, URZ ;  /* 0x0000000106068899 */ /* 0x000fe200080006ff */
[----:B------:R-:W-:Y:S01]  /*1370*/  VOTEU.ALL UP1, P4 ;  /* 0x0000000000ff7886 */ /* 0x000fe20002020000 */
[----:B------:R-:W-:Y:S01]  /*1380*/  SGXT R3, R3, 0x1 ;  /* 0x000000010303781a */ /* 0x000fe20000000200 */
[----:B------:R-:W-:Y:S01]  /*1390*/  IMAD R5, R6, UR13, RZ ;  /* 0x0000000d06057c24 */ /* 0x000fe2000f8e02ff */
[----:B------:R-:W-:-:S04]  /*13a0*/  @!UP0 UIADD3 UR4, UPT, UPT, -UR5, 0x100000, URZ ;  /* 0x0010000005048890 */ /* 0x000fc8000fffe1ff */
[----:B------:R-:W-:Y:S02]  /*13b0*/  @!UP0 USHF.L.U32 UR5, UR4, 0xb, URZ ;  /* 0x0000000b04058899 */ /* 0x000fe400080006ff */
[----:B------:R-:W-:Y:S02]  /*13c0*/  @!UP0 USHF.L.U32 UR4, UR4, 0x1, URZ ;  /* 0x0000000104048899 */ /* 0x000fe400080006ff */
[----:B------:R-:W-:Y:S01]  /*13d0*/  USHF.R.S32.HI UR22, URZ, 0x1f, UR12 ;  /* 0x0000001fff167899 */ /* 0x000fe2000801140c */
[----:B------:R-:W-:Y:S01]  /*13e0*/  LOP3.LUT R3, R3, 0x90, RZ, 0xc0, !PT ;  /* 0x0000009003037812 */ /* 0x000fe200078ec0ff */
[----:B------:R-:W-:Y:S01]  /*13f0*/  UIADD3 UR18, UPT, UPT, UR9, 0x4400, URZ ;  /* 0x0000440009127890 */ /* 0x000fe2000fffe0ff */
[----:B--2---:R-:W-:Y:S01]  /*1400*/  IADD3 R42, P2, P3, R5, UR12, R42 ;  /* 0x0000000c052a7c10 */ /* 0x004fe2000fb5e02a */
[----:B------:R-:W-:Y:S01]  /*1410*/  UIADD3 UR12, UPT, UPT, UR8, 0x40, URZ ;  /* 0x00000040080c7890 */ /* 0x000fe2000fffe0ff */
[----:B------:R-:W-:Y:S01]  /*1420*/  LOP3.LUT R3, R3, 0x7f, R0, 0x78, !PT ;  /* 0x0000007f03037812 */ /* 0x000fe200078e7800 */
[----:B-1----:R-:W-:Y:S01]  /*1430*/  IMAD R37, R4, R39, RZ ;  /* 0x0000002704257224 */ /* 0x002fe200078e02ff */
[----:B------:R1:W2:Y:S01]  /*1440*/  @!UP1 SYNCS.EXCH.64 URZ, [UR9+0x4c08], UR6 ;  /* 0x004c080609ff95b2 */ /* 0x0002a20008000100 */
[----:B------:R-:W-:Y:S01]  /*1450*/  VOTEU.ALL UP1, P4 ;  /* 0x0000000000ff7886 */ /* 0x000fe20002020000 */
[----:B0-----:R-:W-:Y:S01]  /*1460*/  SHF.R.S32.HI R38, RZ, 0x1f, R5 ;  /* 0x0000001fff267819 */ /* 0x001fe20000011405 */
[----:B----4-:R1:W-:Y:S04]  /*1470*/  STS.U8 [R3+UR9+0x4000], R8 ;  /* 0x0040000803007988 */ /* 0x0103e80008000009 */
[----:B---3--:R1:W-:Y:S04]  /*1480*/  STS.U8 [R3+UR9+0x4100], R10 ;  /* 0x0041000a03007988 */ /* 0x0083e80008000009 */
[----:B------:R1:W-:Y:S04]  /*1490*/  STS.U8 [R3+UR9+0x4200], R12 ;  /* 0x0042000c03007988 */ /* 0x0003e80008000009 */
[----:B------:R1:W-:Y:S01]  /*14a0*/  STS.U8 [R3+UR9+0x4300], R14 ;  /* 0x0043000e03007988 */ /* 0x0003e20008000009 */
[----:B--2---:R0:W-:Y:S06]  /*14b0*/  MEMBAR.ALL.CTA ;  /* 0x0000000000007992 */ /* 0x0041ec0000008000 */
[----:B0-----:R-:W-:Y:S04]  /*14c0*/  FENCE.VIEW.ASYNC.S ;  /* 0x00000000000073c6 */ /* 0x001fe80000000000 */
[----:B------:R-:W0:Y:S02]  /*14d0*/  FENCE.VIEW.ASYNC.S ;  /* 0x00000000000073c6 */ /* 0x000e240000000000 */
[----:B0-----:R1:W0:Y:S02]  /*14e0*/  @!UP1 SYNCS.EXCH.64 URZ, [UR9+0x4400], UR4 ;  /* 0x0044000409ff95b2 */ /* 0x0012240008000100 */
[----:B0-----:R-:W-:Y:S06]  /*14f0*/  BAR.SYNC.DEFER_BLOCKING 0x0 ;  /* 0x0000000000007b1d */ /* 0x001fec0000010000 */
[----:B-1----:R-:W-:Y:S05]  /*1500*/  @!P1 BRA `(.L_x_6) ;  /* 0x00000000005c9947 */ /* 0x002fea0003800000 */
[----:B------:R-:W-:Y:S02]  /*1510*/  UIADD3 UR4, UPT, UPT, UR9, 0x4000, URZ ;  /* 0x0000400009047890 */ /* 0x000fe4000fffe0ff */
[----:B------:R-:W-:Y:S02]  /*1520*/  USHF.R.U32.HI UR6, URZ, 0x4, UR9 ;  /* 0x00000004ff067899 */ /* 0x000fe40008011609 */
[----:B------:R-:W-:Y:S02]  /*1530*/  USHF.R.U32.HI UR4, URZ, 0x4, UR4 ;  /* 0x00000004ff047899 */ /* 0x000fe40008011604 */
[----:B------:R-:W-:Y:S01]  /*1540*/  USGXT.U32 UR6, UR6, 0xe ;  /* 0x0000000e0606789a */ /* 0x000fe20008000000 */
[----:B------:R-:W-:Y:S01]  /*1550*/  UMOV UR16, 0x100 ;  /* 0x0000010000107882 */ /* 0x000fe20000000000 */
[----:B------:R-:W-:Y:S01]  /*1560*/  UMOV UR17, 0x40004040 ;  /* 0x4000404000117882 */ /* 0x000fe20000000000 */
[----:B------:R-:W-:Y:S01]  /*1570*/  UMOV UR7, URZ ;  /* 0x000000ff00077c82 */ /* 0x000fe20008000000 */
[----:B------:R-:W-:-:S02]  /*1580*/  USGXT.U32 UR14, UR4, 0xe ;  /* 0x0000000e040e789a */ /* 0x000fc40008000000 */
[----:B------:R-:W-:Y:S02]  /*1590*/  UIADD3 UR20, UPT, UPT, UR8, 0x60, URZ ;  /* 0x0000006008147890 */ /* 0x000fe4000fffe0ff */
[----:B------:R-:W-:Y:S01]  /*15a0*/  UIADD3.64 UR16, UPT, UPT, UR6, UR16, URZ ;  /* 0x0000001006107297 */ /* 0x000fe2000fffe0ff */
[----:B------:R-:W-:Y:S01]  /*15b0*/  UMOV UR26, 0x0 ;  /* 0x00000000001a7882 */ /* 0x000fe20000000000 */
[----:B------:R-:W-:Y:S01]  /*15c0*/  UMOV UR27, 0x8088010 ;  /* 0x08088010001b7882 */ /* 0x000fe20000000000 */
[----:B------:R-:W-:Y:S01]  /*15d0*/  UMOV UR4, UR18 ;  /* 0x0000001200047c82 */ /* 0x000fe20008000000 */
[----:B------:R-:W-:Y:S01]  /*15e0*/  UMOV UR5, URZ ;  /* 0x000000ff00057c82 */ /* 0x000fe20008000000 */
[----:B------:R-:W-:Y:S01]  /*15f0*/  UMOV UR7, 0x40004040 ;  /* 0x4000404000077882 */ /* 0x000fe20000000000 */
[----:B------:R-:W-:Y:S01]  /*1600*/  UMOV UR15, 0xc0004010 ;  /* 0xc0004010000f7882 */ /* 0x000fe20000000000 */
[----:B------:R-:W-:Y:S01]  /*1610*/  UMOV UR28, 0x0 ;  /* 0x00000000001c7882 */ /* 0x000fe20000000000 */
[----:B------:R-:W-:Y:S01]  /*1620*/  UMOV UR29, 0x8088010 ;  /* 0x08088010001d7882 */ /* 0x000fe20000000000 */
[----:B------:R-:W-:Y:S01]  /*1630*/  UMOV UR4, UR4 ;  /* 0x0000000400047c82 */ /* 0x000fe20008000000 */
[----:B------:R0:W-:Y:S01]  /*1640*/  UTCQMMA gdesc[UR6], gdesc[UR14], tmem[UR12], tmem[UR26], idesc[UR27], !UPT ;  /* 0x00ff1a0e060075ea */ /* 0x0001e2000f80030c */
[----:B------:R0:W-:Y:S01]  /*1650*/  UTCQMMA gdesc[UR16], gdesc[UR14], tmem[UR20], tmem[UR28], idesc[UR29], !UPT ;  /* 0x00ff1c0e100075ea */ /* 0x0001e2000f800314 */
[----:B------:R0:W-:Y:S01]  /*1660*/  UTCBAR [UR4], URZ ;  /* 0x000000ff040073e9 */ /* 0x0001e200080000ff */
[----:B------:R-:W-:Y:S01]  /*1670*/  NOP ;  /* 0x0000000000007918 */ /* 0x000fe20000000000 */
.L_x_6:
[----:B------:R-:W-:Y:S05]  /*1680*/  @!P0 BRA `(.L_x_7) ;  /* 0x0000000000088947 */ /* 0x000fea0003800000 */
[----:B------:R-:W1:Y:S02]  /*1690*/  SYNCS.PHASECHK.TRANS64.TRYWAIT P4, [UR9+0x4400], RZ ;  /* 0x004400ffff0075a7 */ /* 0x000e640008081109 */
[----:B-1----:R-:W-:Y:S05]  /*16a0*/  @!P4 BRA `(.L_x_8) ;  /* 0x00000054007cc947 */ /* 0x002fea0003800000 */
.L_x_7:
[----:B------:R-:W-:Y:S01]  /*16b0*/  BAR.SYNC.DEFER_BLOCKING 0x0 ;  /* 0x0000000000007b1d */ /* 0x000fe20000010000 */
[----:B------:R-:W-:Y:S01]  /*16c0*/  LOP3.LUT P5, RZ, R0, 0xff, RZ, 0xc0, !PT ;  /* 0x000000ff00ff7812 */ /* 0x000fe200078ac0ff */
[C---:B------:R-:W-:Y:S01]  /*16d0*/  IMAD R41, R39.reuse, UR19, RZ ;  /* 0x0000001327297c24 */ /* 0x040fe2000f8e02ff */
[----:B------:R-:W-:Y:S01]  /*16e0*/  IADD3.X R48, PT, PT, R38, UR22, R43, P2, P3 ;  /* 0x0000001626307c10 */ /* 0x000fe200097e642b */
[----:B------:R-:W-:Y:S01]  /*16f0*/  IMAD R38, R39, 0x8, R37 ;  /* 0x0000000827267824 */ /* 0x000fe200078e0225 */
[C---:B------:R-:W-:Y:S01]  /*1700*/  IADD3 R46, P2, PT, R37.reuse, R42, RZ ;  /* 0x0000002a252e7210 */ /* 0x040fe20007f5e0ff */
[----:B0-----:R-:W0:Y:S01]  /*1710*/  LDCU UR4, c[0x0][0x3a8] ;  /* 0x00007500ff0477ac */ /* 0x001e220008000800 */
[----:B------:R-:W-:Y:S01]  /*1720*/  PRMT R58, RZ, 0x7610, R58 ;  /* 0x00007610ff3a7816 */ /* 0x000fe2000000003a */
[----:B------:R-:W0:Y:S01]  /*1730*/  LDTM.x32 R4, tmem[UR11+0x40] ;  /* 0x0000400b000479ee */ /* 0x000e2200082c0000 */
[----:B------:R-:W-:Y:S01]  /*1740*/  LEA.HI.X.SX32 R47, R37, R48, 0x1, P2 ;  /* 0x00000030252f7211 */ /* 0x000fe200010f0eff */
[----:B------:R-:W-:Y:S01]  /*1750*/  IMAD R39, R39, 0x8, R38 ;  /* 0x0000000827277824 */ /* 0x000fe200078e0226 */
[----:B------:R-:W-:-:S02]  /*1760*/  IADD3 R44, P2, PT, R38, R42, RZ ;  /* 0x0000002a262c7210 */ /* 0x000fc40007f5e0ff */
[-C--:B------:R-:W-:Y:S02]  /*1770*/  IADD3 R40, P4, PT, R41, R42.reuse, RZ ;  /* 0x0000002a29287210 */ /* 0x080fe40007f9e0ff */
[----:B------:R-:W-:Y:S02]  /*1780*/  IADD3 R42, P3, PT, R39, R42, RZ ;  /* 0x0000002a272a7210 */ /* 0x000fe40007f7e0ff */
[----:B------:R-:W-:Y:S02]  /*1790*/  PRMT R60, RZ, 0x7610, R60 ;  /* 0x00007610ff3c7816 */ /* 0x000fe4000000003c */
[----:B------:R-:W-:Y:S02]  /*17a0*/  PRMT R56, RZ, 0x7610, R56 ;  /* 0x00007610ff387816 */ /* 0x000fe40000000038 */
[----:B------:R-:W-:Y:S02]  /*17b0*/  PRMT R70, RZ, 0x7610, R70 ;  /* 0x00007610ff467816 */ /* 0x000fe40000000046 */
[-C--:B------:R-:W-:Y:S01]  /*17c0*/  LEA.HI.X.SX32 R45, R38, R48.reuse, 0x1, P2 ;  /* 0x00000030262d7211 */ /* 0x080fe200010f0eff */
[----:B------:R-:W1:Y:S01]  /*17d0*/  @!P5 SYNCS.CCTL.IV [UR9+0x4400] ;  /* 0x00440000ff00d9b1 */ /* 0x000e620008000009 */
[----:B------:R-:W-:Y:S01]  /*17e0*/  NOP ;  /* 0x0000000000007918 */ /* 0x000fe20000000000 */
[----:B------:R-:W1:Y:S01]  /*17f0*/  @P0 LDG.E.U8 R58, desc[UR24][R46.64] ;  /* 0x000000182e3a0981 */ /* 0x000e62000c1e1100 */
[----:B------:R-:W-:-:S02]  /*1800*/  LEA.HI.X.SX32 R41, R41, R48, 0x1, P4 ;  /* 0x0000003029297211 */ /* 0x000fc400020f0eff */
[----:B------:R-:W-:Y:S01]  /*1810*/  LEA.HI.X.SX32 R43, R39, R48, 0x1, P3 ;  /* 0x00000030272b7211 */ /* 0x000fe200018f0eff */
[----:B------:R-:W2:Y:S04]  /*1820*/  @P0 LDG.E.U8 R60, desc[UR24][R44.64] ;  /* 0x000000182c3c0981 */ /* 0x000ea8000c1e1100 */
[----:B------:R-:W3:Y:S04]  /*1830*/  @P0 LDG.E.U8 R56, desc[UR24][R42.64] ;  /* 0x000000182a380981 */ /* 0x000ee8000c1e1100 */
[----:B------:R-:W4:Y:S01]  /*1840*/  @P0 LDG.E.U8 R70, desc[UR24][R40.64] ;  /* 0x0000001828460981 */ /* 0x000f22000c1e1100 */
[----:B0-----:R-:W-:Y:S01]  /*1850*/  FMUL R4, R4, UR4 ;  /* 0x0000000404047c20 */ /* 0x001fe20008400000 */
[----:B------:R-:W-:Y:S01]  /*1860*/  FMUL R5, R5, UR4 ;  /* 0x0000000405057c20 */ /* 0x000fe20008400000 */
[----:B------:R-:W-:Y:S01]  /*1870*/  ISETP.GT.AND P3, PT, R50, -0x1, PT ;  /* 0xffffffff3200780c */ /* 0x000fe20003f64270 */
[----:B------:R-:W-:Y:S01]  /*1880*/  FMUL R6, R6, UR4 ;  /* 0x0000000406067c20 */ /* 0x000fe20008400000 */
[----:B------:R-:W-:-:S02]  /*1890*/  ISETP.GT.AND P2, PT, R2, RZ, PT ;  /* 0x000000ff0200720c */ /* 0x000fc40003f44270 */
[----:B------:R-:W-:Y:S01]  /*18a0*/  ISETP.GT.AND P4, PT, R2, 0x1, PT ;  /* 0x000000010200780c */ /* 0x000fe20003f84270 */
[----:B------:R-:W-:Y:S01]  /*18b0*/  FMUL R7, R7, UR4 ;  /* 0x0000000407077c20 */ /* 0x000fe20008400000 */
[----:B------:R-:W-:Y:S01]  /*18c0*/  FSEL R48, R4, -INF , P3 ;  /* 0xff80000004307808 */ /* 0x000fe20001800000 */
[----:B------:R-:W-:Y:S01]  /*18d0*/  FMUL R8, R8, UR4 ;  /* 0x0000000408087c20 */ /* 0x000fe20008400000 */
[C---:B------:R-:W-:Y:S02]  /*18e0*/  ISETP.GT.AND P3, PT, R2.reuse, 0x2, PT ;  /* 0x000000020200780c */ /* 0x040fe40003f64270 */
[----:B------:R-:W-:Y:S02]  /*18f0*/  FSEL R51, R5, -INF , P2 ;  /* 0xff80000005337808 */ /* 0x000fe40001000000 */
[----:B------:R-:W-:Y:S02]  /*1900*/  ISETP.GT.AND P2, PT, R2, 0x3, PT ;  /* 0x000000030200780c */ /* 0x000fe40003f44270 */
[----:B------:R-:W-:Y:S01]  /*1910*/  FSEL R54, R6, -INF , P4 ;  /* 0xff80000006367808 */ /* 0x000fe20002000000 */
[----:B------:R-:W-:Y:S01]  /*1920*/  FMUL R9, R9, UR4 ;  /* 0x0000000409097c20 */ /* 0x000fe20008400000 */
[----:B------:R-:W-:Y:S01]  /*1930*/  FMUL R10, R10, UR4 ;  /* 0x000000040a0a7c20 */ /* 0x000fe20008400000 */
[----:B------:R-:W-:-:S02]  /*1940*/  ISETP.GT.AND P4, PT, R2, 0x4, PT ;  /* 0x000000040200780c */ /* 0x000fc40003f84270 */
[----:B------:R-:W-:Y:S02]  /*1950*/  FSEL R72, R7, -INF , P3 ;  /* 0xff80000007487808 */ /* 0x000fe40001800000 */
[----:B------:R-:W-:Y:S02]  /*1960*/  ISETP.GT.AND P3, PT, R2, 0x5, PT ;  /* 0x000000050200780c */ /* 0x000fe40003f64270 */
[----:B------:R-:W-:Y:S02]  /*1970*/  FSEL R53, R8, -INF , P2 ;  /* 0xff80000008357808 */ /* 0x000fe40001000000 */
[----:B------:R-:W-:Y:S01]  /*1980*/  FMNMX3 R4, R48, R51, R54, !PT ;  /* 0x0000003330047276 */ /* 0x000fe20007800036 */
[----:B------:R-:W-:Y:S01]  /*1990*/  FMUL R11, R11, UR4 ;  /* 0x000000040b0b7c20 */ /* 0x000fe20008400000 */
[----:B------:R-:W-:Y:S01]  /*19a0*/  FMUL R12, R12, UR4 ;  /* 0x000000040c0c7c20 */ /* 0x000fe20008400000 */
[----:B------:R-:W-:Y:S02]  /*19b0*/  ISETP.GT.AND P2, PT, R2, 0x6, PT ;  /* 0x000000060200780c */ /* 0x000fe40003f44270 */
[----:B------:R-:W-:-:S02]  /*19c0*/  FSEL R74, R9, -INF , P4 ;  /* 0xff800000094a7808 */ /* 0x000fc40002000000 */
[----:B------:R-:W-:Y:S02]  /*19d0*/  ISETP.GT.AND P4, PT, R2, 0x7, PT ;  /* 0x000000070200780c */ /* 0x000fe40003f84270 */
[----:B------:R-:W-:Y:S02]  /*19e0*/  FSEL R55, R10, -INF , P3 ;  /* 0xff8000000a377808 */ /* 0x000fe40001800000 */
[----:B------:R-:W-:Y:S01]  /*19f0*/  FMNMX3 R4, R4, R72, R53, !PT ;  /* 0x0000004804047276 */ /* 0x000fe20007800035 */
[----:B------:R-:W-:Y:S01]  /*1a00*/  FMUL R13, R13, UR4 ;  /* 0x000000040d0d7c20 */ /* 0x000fe20008400000 */
[----:B------:R-:W-:Y:S01]  /*1a10*/  FMUL R14, R14, UR4 ;  /* 0x000000040e0e7c20 */ /* 0x000fe20008400000 */
[C---:B------:R-:W-:Y:S02]  /*1a20*/  ISETP.GT.AND P3, PT, R2.reuse, 0x8, PT ;  /* 0x000000080200780c */ /* 0x040fe40003f64270 */
[----:B------:R-:W-:Y:S02]  /*1a30*/  FSEL R76, R11, -INF , P2 ;  /* 0xff8000000b4c7808 */ /* 0x000fe40001000000 */
[----:B------:R-:W-:-:S02]  /*1a40*/  ISETP.GT.AND P2, PT, R2, 0x9, PT ;  /* 0x000000090200780c */ /* 0x000fc40003f44270 */
[----:B------:R-:W-:Y:S02]  /*1a50*/  FSEL R57, R12, -INF , P4 ;  /* 0xff8000000c397808 */ /* 0x000fe40002000000 */
[----:B------:R-:W-:Y:S01]  /*1a60*/  FMNMX3 R4, R4, R74, R55, !PT ;  /* 0x0000004a04047276 */ /* 0x000fe20007800037 */
[----:B------:R-:W-:Y:S01]  /*1a70*/  FMUL R15, R15, UR4 ;  /* 0x000000040f0f7c20 */ /* 0x000fe20008400000 */
[----:B------:R-:W-:Y:S01]  /*1a80*/  FMUL R16, R16, UR4 ;  /* 0x0000000410107c20 */ /* 0x000fe20008400000 */
[C---:B------:R-:W-:Y:S02]  /*1a90*/  ISETP.GT.AND P4, PT, R2.reuse, 0xa, PT ;  /* 0x0000000a0200780c */ /* 0x040fe40003f84270 */
[----:B------:R-:W-:Y:S02]  /*1aa0*/  FSEL R78, R13, -INF , P3 ;  /* 0xff8000000d4e7808 */ /* 0x000fe40001800000 */
[----:B------:R-:W-:Y:S02]  /*1ab0*/  ISETP.GT.AND P3, PT, R2, 0xb, PT ;  /* 0x0000000b0200780c */ /* 0x000fe40003f64270 */
[----:B------:R-:W-:-:S02]  /*1ac0*/  FSEL R59, R14, -INF , P2 ;  /* 0xff8000000e3b7808 */ /* 0x000fc40001000000 */
[----:B------:R-:W-:Y:S01]  /*1ad0*/  FMNMX3 R4, R4, R76, R57, !PT ;  /* 0x0000004c04047276 */ /* 0x000fe20007800039 */
[----:B------:R-:W-:Y:S01]  /*1ae0*/  FMUL R17, R17, UR4 ;  /* 0x0000000411117c20 */ /* 0x000fe20008400000 */
[----:B------:R-:W-:Y:S01]  /*1af0*/  FMUL R37, R21, UR4 ;  /* 0x0000000415257c20 */ /* 0x000fe20008400000 */
        /* <DEDUP_REMOVED lines=9> */
[C---:B------:R-:W-:Y:S02]  /*1b90*/  ISETP.GT.AND P3, PT, R2.reuse, 0xe, PT ;  /* 0x0000000e0200780c */ /* 0x040fe40003f64270 */
[----:B------:R-:W-:Y:S02]  /*1ba0*/  FSEL R17, R17, -INF , P2 ;  /* 0xff80000011117808 */ /* 0x000fe40001000000 */
[----:B------:R-:W-:Y:S02]  /*1bb0*/  ISETP.GT.AND P2, PT, R2, 0xf, PT ;  /* 0x0000000f0200780c */ /* 0x000fe40003f44270 */
[----:B------:R-:W-:Y:S02]  /*1bc0*/  FSEL R18, R18, -INF , P4 ;  /* 0xff80000012127808 */ /* 0x000fe40002000000 */
[----:B------:R-:W-:-:S02]  /*1bd0*/  FMNMX3 R4, R4, R21, R22, !PT ;  /* 0x0000001504047276 */ /* 0x000fc40007800016 */
[C---:B------:R-:W-:Y:S02]  /*1be0*/  ISETP.GT.AND P4, PT, R2.reuse, 0x10, PT ;  /* 0x000000100200780c */ /* 0x040fe40003f84270 */
[----:B------:R-:W-:Y:S02]  /*1bf0*/  FSEL R13, R19, -INF , P3 ;  /* 0xff800000130d7808 */ /* 0x000fe40001800000 */
[----:B------:R-:W-:Y:S02]  /*1c00*/  ISETP.GT.AND P3, PT, R2, 0x11, PT ;  /* 0x000000110200780c */ /* 0x000fe40003f64270 */
[----:B------:R-:W-:Y:S02]  /*1c10*/  FSEL R16, R20, -INF , P2 ;  /* 0xff80000014107808 */ /* 0x000fe40001000000 */
[----:B------:R-:W-:Y:S01]  /*1c20*/  FMNMX3 R4, R4, R17, R18, !PT ;  /* 0x0000001104047276 */ /* 0x000fe20007800012 */
        /* <DEDUP_REMOVED lines=34> */
[----:B------:R-:W-:Y:S01]  /*1e50*/  FMNMX3 R4, R4, R8, R11, !PT ;  /* 0x0000000804047276 */ /* 0x000fe2000780000b */
[----:B------:R-:W-:Y:S01]  /*1e60*/  FMUL R33, R33, UR4 ;  /* 0x0000000421217c20 */ /* 0x000fe20008400000 */
[----:B------:R-:W-:Y:S01]  /*1e70*/  FMUL R34, R34, UR4 ;  /* 0x0000000422227c20 */ /* 0x000fe20008400000 */
[----:B------:R-:W-:-:S02]  /*1e80*/  FSEL R19, R31, -INF , P3 ;  /* 0xff8000001f137808 */ /* 0x000fc40001800000 */
[C---:B------:R-:W-:Y:S02]  /*1e90*/  ISETP.GT.AND P4, PT, R2.reuse, 0x1c, PT ;  /* 0x0000001c0200780c */ /* 0x040fe40003f84270 */
[----:B------:R-:W-:Y:S02]  /*1ea0*/  ISETP.GT.AND P3, PT, R2, 0x1d, PT ;  /* 0x0000001d0200780c */ /* 0x000fe40003f64270 */
[----:B------:R-:W-:Y:S02]  /*1eb0*/  FSEL R20, R32, -INF , P2 ;  /* 0xff80000020147808 */ /* 0x000fe40001000000 */
[----:B------:R-:W-:Y:S01]  /*1ec0*/  FMNMX3 R24, R4, R12, R15, !PT ;  /* 0x0000000c04187276 */ /* 0x000fe2000780000f */
[----:B------:R-:W-:Y:S01]  /*1ed0*/  FMUL R35, R35, UR4 ;  /* 0x0000000423237c20 */ /* 0x000fe20008400000 */
[----:B------:R-:W-:Y:S02]  /*1ee0*/  ISETP.GT.AND P2, PT, R2, 0x1e, PT ;  /* 0x0000001e0200780c */ /* 0x000fe40003f44270 */
[----:B------:R-:W-:-:S02]  /*1ef0*/  FSEL R4, R33, -INF , P4 ;  /* 0xff80000021047808 */ /* 0x000fc40002000000 */
[----:B------:R-:W-:Y:S02]  /*1f00*/  FSEL R23, R34, -INF , P3 ;  /* 0xff80000022177808 */ /* 0x000fe40001800000 */
[----:B------:R-:W-:Y:S02]  /*1f10*/  FMNMX3 R25, R24, R19, R20, !PT ;  /* 0x0000001318197276 */ /* 0x000fe40007800014 */
[----:B------:R-:W-:Y:S02]  /*1f20*/  FSEL R24, R35, -INF , P2 ;  /* 0xff80000023187808 */ /* 0x000fe40001000000 */
[----:B------:R-:W-:-:S04]  /*1f30*/  FMNMX3 R25, R25, R4, R23, !PT ;  /* 0x0000000419197276 */ /* 0x000fc80007800017 */
[----:B------:R-:W-:-:S05]  /*1f40*/  FMNMX3 R39, R25, -INF , R24, !PT ;  /* 0xff80000019277876 */ /* 0x000fca0007800018 */
[--C-:B------:R-:W-:Y:S01]  /*1f50*/  FADD R51, R51, -R39.reuse ;  /* 0x8000002733337221 */ /* 0x100fe20000000000 */
[--C-:B------:R-:W-:Y:S01]  /*1f60*/  FADD R48, R48, -R39.reuse ;  /* 0x8000002730307221 */ /* 0x100fe20000000000 */
[--C-:B------:R-:W-:Y:S02]  /*1f70*/  FADD R54, R54, -R39.reuse ;  /* 0x8000002736367221 */ /* 0x100fe40000000000 */
[----:B------:R-:W-:Y:S01]  /*1f80*/  FMUL R25, R51, 1.4426950216293334961 ;  /* 0x3fb8aa3b33197820 */ /* 0x000fe20000400000 */
[----:B------:R-:W-:Y:S01]  /*1f90*/  FMUL R48, R48, 1.4426950216293334961 ;  /* 0x3fb8aa3b30307820 */ /* 0x000fe20000400000 */
[----:B------:R-:W-:Y:S01]  /*1fa0*/  FMUL R26, R54, 1.4426950216293334961 ;  /* 0x3fb8aa3b361a7820 */ /* 0x000fe20000400000 */
[--C-:B------:R-:W-:Y:S02]  /*1fb0*/  FADD R72, R72, -R39.reuse ;  /* 0x8000002748487221 */ /* 0x100fe40000000000 */
[----:B------:R-:W-:Y:S01]  /*1fc0*/  MUFU.EX2 R52, R48 ;  /* 0x0000003000347308 */ /* 0x000fe20000000800 */
[--C-:B------:R-:W-:Y:S01]  /*1fd0*/  FADD R53, R53, -R39.reuse ;  /* 0x8000002735357221 */ /* 0x100fe20000000000 */
[----:B------:R-:W-:Y:S01]  /*1fe0*/  FMUL R27, R72, 1.4426950216293334961 ;  /* 0x3fb8aa3b481b7820 */ /* 0x000fe20000400000 */
[----:B------:R-:W-:-:S05]  /*1ff0*/  FADD R17, R17, -R39 ;  /* 0x8000002711117221 */ /* 0x000fca0000000000 */
[----:B------:R-:W0:Y:S01]  /*2000*/  MUFU.EX2 R25, R25 ;  /* 0x0000001900197308 */ /* 0x000e220000000800 */
[----:B------:R-:W-:Y:S01]  /*2010*/  FMUL R53, R53, 1.4426950216293334961 ;  /* 0x3fb8aa3b35357820 */ /* 0x000fe20000400000 */
[--C-:B------:R-:W-:Y:S01]  /*2020*/  FADD R74, R74, -R39.reuse ;  /* 0x800000274a4a7221 */ /* 0x100fe20000000000 */
[----:B------:R-:W-:-:S05]  /*2030*/  FADD R32, R21, -R39 ;  /* 0x8000002715207221 */ /* 0x000fca0000000000 */
[----:B------:R-:W5:Y:S01]  /*2040*/  MUFU.EX2 R26, R26 ;  /* 0x0000001a001a7308 */ /* 0x000f620000000800 */
[----:B------:R-:W-:Y:S01]  /*2050*/  FMUL R34, R17, 1.4426950216293334961 ;  /* 0x3fb8aa3b11227820 */ /* 0x000fe20000400000 */
[----:B------:R-:W-:Y:S01]  /*2060*/  FMUL R28, R74, 1.4426950216293334961 ;  /* 0x3fb8aa3b4a1c7820 */ /* 0x000fe20000400000 */
[--C-:B------:R-:W-:Y:S01]  /*2070*/  FADD R55, R55, -R39.reuse ;  /* 0x8000002737377221 */ /* 0x100fe20000000000 */
[----:B------:R-:W-:-:S04]  /*2080*/  FADD R17, R18, -R39 ;  /* 0x8000002712117221 */ /* 0x000fc80000000000 */
[----:B------:R-:W5:Y:S01]  /*2090*/  MUFU.EX2 R27, R27 ;  /* 0x0000001b001b7308 */ /* 0x000f620000000800 */
[--C-:B------:R-:W-:Y:S01]  /*20a0*/  FADD R5, R5, -R39.reuse ;  /* 0x8000002705057221 */ /* 0x100fe20000000000 */
[----:B------:R-:W-:Y:S01]  /*20b0*/  FMUL R33, R32, 1.4426950216293334961 ;  /* 0x3fb8aa3b20217820 */ /* 0x000fe20000400000 */
[----:B------:R-:W-:Y:S01]  /*20c0*/  FMUL R29, R55, 1.4426950216293334961 ;  /* 0x3fb8aa3b371d7820 */ /* 0x000fe20000400000 */
[--C-:B------:R-:W-:Y:S01]  /*20d0*/  FADD R76, R76, -R39.reuse ;  /* 0x800000274c4c7221 */ /* 0x100fe20000000000 */
[--C-:B------:R-:W-:Y:S01]  /*20e0*/  FADD R32, R22, -R39.reuse ;  /* 0x8000002716207221 */ /* 0x100fe20000000000 */
[----:B------:R-:W-:Y:S02]  /*20f0*/  FMUL R35, R17, 1.4426950216293334961 ;  /* 0x3fb8aa3b11237820 */ /* 0x000fe40000400000 */
[----:B------:R-:W1:Y:S01]  /*2100*/  MUFU.EX2 R53, R53 ;  /* 0x0000003500357308 */ /* 0x000e620000000800 */
[----:B------:R-:W-:Y:S01]  /*2110*/  FADD R17, R13, -R39 ;  /* 0x800000270d117221 */ /* 0x000fe20000000000 */
[----:B------:R-:W-:Y:S01]  /*2120*/  FMUL R77, R5, 1.4426950216293334961 ;  /* 0x3fb8aa3b054d7820 */ /* 0x000fe20000400000 */
[----:B0-----:R-:W-:Y:S01]  /*2130*/  FADD R5, R52, R25 ;  /* 0x0000001934057221 */ /* 0x001fe20000000000 */
[----:B------:R-:W-:Y:S01]  /*2140*/  FMUL R30, R76, 1.4426950216293334961 ;  /* 0x3fb8aa3b4c1e7820 */ /* 0x000fe20000400000 */
[----:B------:R-:W-:Y:S01]  /*2150*/  FADD R57, R57, -R39 ;  /* 0x8000002739397221 */ /* 0x000fe20000000000 */
[----:B------:R-:W-:-:S02]  /*2160*/  FMUL R32, R32, 1.4426950216293334961 ;  /* 0x3fb8aa3b20207820 */ /* 0x000fc40000400000 */
[----:B------:R-:W0:Y:S01]  /*2170*/  MUFU.EX2 R28, R28 ;  /* 0x0000001c001c7308 */ /* 0x000e220000000800 */
[----:B------:R-:W-:Y:S01]  /*2180*/  FMUL R37, R17, 1.4426950216293334961 ;  /* 0x3fb8aa3b11257820 */ /* 0x000fe20000400000 */
[--C-:B------:R-:W-:Y:S01]  /*2190*/  FADD R14, R14, -R39.reuse ;  /* 0x800000270e0e7221 */ /* 0x100fe20000000000 */
[--C-:B------:R-:W-:Y:S01]  /*21a0*/  FADD R17, R16, -R39.reuse ;  /* 0x8000002710117221 */ /* 0x100fe20000000000 */
[----:B------:R-:W-:Y:S01]  /*21b0*/  FMUL R54, R57, 1.4426950216293334961 ;  /* 0x3fb8aa3b39367820 */ /* 0x000fe20000400000 */
[----:B------:R-:W-:-:S03]  /*21c0*/  FADD R78, R78, -R39 ;  /* 0x800000274e4e7221 */ /* 0x000fc60000000000 */
[----:B------:R-:W0:Y:S01]  /*21d0*/  MUFU.EX2 R29, R29 ;  /* 0x0000001d001d7308 */ /* 0x000e220000000800 */
[----:B------:R-:W-:Y:S01]  /*21e0*/  FMUL R17, R17, 1.4426950216293334961 ;  /* 0x3fb8aa3b11117820 */ /* 0x000fe20000400000 */
[----:B------:R-:W-:-:S06]  /*21f0*/  FMUL R31, R78, 1.4426950216293334961 ;  /* 0x3fb8aa3b4e1f7820 */ /* 0x000fcc0000400000 */
[----:B------:R5:W-:Y:S01]  /*2200*/  MUFU.EX2 R18, R34 ;  /* 0x0000002200127308 */ /* 0x000be20000000800 */
[----:B------:R-:W-:-:S07]  /*2210*/  FADD R59, R59, -R39 ;  /* 0x800000273b3b7221 */ /* 0x000fce0000000000 */
[----:B------:R0:W-:Y:S01]  /*2220*/  MUFU.EX2 R55, R32 ;  /* 0x0000002000377308 */ /* 0x0001e20000000800 */
[----:B-----5:R-:W-:-:S04]  /*2230*/  FADD R34, R26, R5 ;  /* 0x000000051a227221 */ /* 0x020fc80000000000 */
[----:B------:R-:W-:-:S03]  /*2240*/  FADD R34, R27, R34 ;  /* 0x000000221b227221 */ /* 0x000fc60000000000 */
[----:B------:R-:W5:Y:S01]  /*2250*/  MUFU.EX2 R30, R30 ;  /* 0x0000001e001e7308 */ /* 0x000f620000000800 */
[----:B0-----:R-:W-:Y:S01]  /*2260*/  FMUL R32, R14, 1.4426950216293334961 ;  /* 0x3fb8aa3b0e207820 */ /* 0x001fe20000400000 */
[----:B------:R-:W-:-:S04]  /*2270*/  FADD R14, R6, -R39 ;  /* 0x80000027060e7221 */ /* 0x000fc80000000000 */
[----:B------:R-:W-:Y:S02]  /*2280*/  FMUL R14, R14, 1.4426950216293334961 ;  /* 0x3fb8aa3b0e0e7820 */ /* 0x000fe40000400000 */
[----:B------:R-:W0:Y:S01]  /*2290*/  MUFU.EX2 R54, R54 ;  /* 0x0000003600367308 */ /* 0x000e220000000800 */
[----:B------:R-:W-:-:S07]  /*22a0*/  FMUL R59, R59, 1.4426950216293334961 ;  /* 0x3fb8aa3b3b3b7820 */ /* 0x000fce0000400000 */
[----:B------:R1:W-:Y:S02]  /*22b0*/  MUFU.EX2 R76, R17 ;  /* 0x00000011004c7308 */ /* 0x0003e40000000800 */
[----:B-1----:R-:W-:-:S06]  /*22c0*/  FADD R17, R53, R34 ;  /* 0x0000002235117221 */ /* 0x002fcc0000000000 */
[----:B------:R-:W-:Y:S08]  /*22d0*/  MUFU.EX2 R22, R33 ;  /* 0x0000002100167308 */ /* 0x000ff00000000800 */
[----:B------:R-:W1:Y:S08]  /*22e0*/  MUFU.EX2 R31, R31 ;  /* 0x0000001f001f7308 */ /* 0x000e700000000800 */
[----:B------:R0:W-:Y:S02]  /*22f0*/  MUFU.EX2 R33, R14 ;  /* 0x0000000e00217308 */ /* 0x0001e40000000800 */
[----:B0-----:R-:W-:-:S06]  /*2300*/  FADD R14, R28, R17 ;  /* 0x000000111c0e7221 */ /* 0x001fcc0000000000 */
[----:B------:R-:W0:Y:S01]  /*2310*/  MUFU.EX2 R21, R59 ;  /* 0x0000003b00157308 */ /* 0x000e220000000800 */
[----:B------:R-:W-:Y:S01]  /*2320*/  FADD R17, R29, R14 ;  /* 0x0000000e1d117221 */ /* 0x000fe20000000000 */
[----:B------:R-:W-:-:S03]  /*2330*/  FADD R9, R9, -R39 ;  /* 0x8000002709097221 */ /* 0x000fc60000000000 */
[----:B-----5:R-:W-:Y:S01]  /*2340*/  FADD R17, R30, R17 ;  /* 0x000000111e117221 */ /* 0x020fe20000000000 */
[----:B------:R-:W-:-:S03]  /*2350*/  FMUL R9, R9, 1.4426950216293334961 ;  /* 0x3fb8aa3b09097820 */ /* 0x000fc60000400000 */
[----:B------:R-:W-:Y:S01]  /*2360*/  FADD R14, R54, R17 ;  /* 0x00000011360e7221 */ /* 0x000fe20000000000 */
[----:B------:R-:W-:-:S03]  /*2370*/  FADD R5, R10, -R39 ;  /* 0x800000270a057221 */ /* 0x000fc60000000000 */
[----:B-1----:R-:W-:Y:S01]  /*2380*/  FADD R14, R31, R14 ;  /* 0x0000000e1f0e7221 */ /* 0x002fe20000000000 */
[----:B------:R-:W1:Y:S01]  /*2390*/  MUFU.EX2 R13, R35 ;  /* 0x00000023000d7308 */ /* 0x000e620000000800 */
[----:B------:R-:W-:-:S07]  /*23a0*/  FADD R7, R7, -R39 ;  /* 0x8000002707077221 */ /* 0x000fce0000000000 */
[----:B------:R0:W-:Y:S01]  /*23b0*/  MUFU.EX2 R10, R9 ;  /* 0x00000009000a7308 */ /* 0x0001e20000000800 */
[----:B------:R-:W-:Y:S01]  /*23c0*/  FMUL R7, R7, 1.4426950216293334961 ;  /* 0x3fb8aa3b07077820 */ /* 0x000fe20000400000 */
[----:B0-----:R-:W-:-:S06]  /*23d0*/  FADD R9, R21, R14 ;  /* 0x0000000e15097221 */ /* 0x001fcc0000000000 */
[----:B------:R-:W0:Y:S01]  /*23e0*/  MUFU.EX2 R16, R37 ;  /* 0x0000002500107308 */ /* 0x000e220000000800 */
[----:B------:R-:W-:-:S04]  /*23f0*/  FADD R14, R22, R9 ;  /* 0x00000009160e7221 */ /* 0x000fc80000000000 */
[----:B------:R-:W-:-:S03]  /*2400*/  FADD R9, R55, R14 ;  /* 0x0000000e37097221 */ /* 0x000fc60000000000 */
[----:B------:R-:W5:Y:S01]  /*2410*/  MUFU.EX2 R7, R7 ;  /* 0x0000000700077308 */ /* 0x000f620000000800 */
[----:B------:R-:W-:-:S04]  /*2420*/  FADD R14, R18, R9 ;  /* 0x00000009120e7221 */ /* 0x000fc80000000000 */
[----:B-1----:R-:W-:-:S03]  /*2430*/  FADD R9, R13, R14 ;  /* 0x0000000e0d097221 */ /* 0x002fc60000000000 */
[----:B------:R1:W2:Y:S01]  /*2440*/  MUFU.EX2 R6, R32 ;  /* 0x0000002000067308 */ /* 0x0002a20000000800 */
[----:B0-----:R-:W-:Y:S01]  /*2450*/  FADD R9, R16, R9 ;  /* 0x0000000910097221 */ /* 0x001fe20000000000 */
[----:B------:R-:W-:Y:S01]  /*2460*/  FMUL R5, R5, 1.4426950216293334961 ;  /* 0x3fb8aa3b05057820 */ /* 0x000fe20000400000 */
[----:B------:R-:W-:-:S05]  /*2470*/  FADD R8, R8, -R39 ;  /* 0x8000002708087221 */ /* 0x000fca0000000000 */
[----:B------:R-:W0:Y:S01]  /*2480*/  MUFU.EX2 R77, R77 ;  /* 0x0000004d004d7308 */ /* 0x000e220000000800 */
[----:B-1----:R-:W-:Y:S01]  /*2490*/  FADD R32, R76, R9 ;  /* 0x000000094c207221 */ /* 0x002fe20000000000 */
[----:B------:R-:W-:Y:S01]  /*24a0*/  FMUL R8, R8, 1.4426950216293334961 ;  /* 0x3fb8aa3b08087820 */ /* 0x000fe20000400000 */
[----:B------:R-:W-:Y:S02]  /*24b0*/  FADD R11, R11, -R39 ;  /* 0x800000270b0b7221 */ /* 0x000fe40000000000 */
[----:B-----5:R-:W-:Y:S01]  /*24c0*/  FADD R9, R7, R32 ;  /* 0x0000002007097221 */ /* 0x020fe20000000000 */
[----:B------:R-:W-:Y:S02]  /*24d0*/  SHF.R.S32.HI R17, RZ, 0x2, R0 ;  /* 0x00000002ff117819 */ /* 0x000fe40000011400 */
[----:B------:R-:W1:Y:S01]  /*24e0*/  MUFU.EX2 R5, R5 ;  /* 0x0000000500057308 */ /* 0x000e620000000800 */
[----:B--2---:R-:W-:Y:S01]  /*24f0*/  FADD R32, R6, R9 ;  /* 0x0000000906207221 */ /* 0x004fe20000000000 */
[----:B------:R-:W-:Y:S01]  /*2500*/  FMUL R11, R11, 1.4426950216293334961 ;  /* 0x3fb8aa3b0b0b7820 */ /* 0x000fe20000400000 */
[--C-:B------:R-:W-:Y:S01]  /*2510*/  FADD R12, R12, -R39.reuse ;  /* 0x800000270c0c7221 */ /* 0x100fe20000000000 */
[--C-:B------:R-:W-:Y:S01]  /*2520*/  FADD R15, R15, -R39.reuse ;  /* 0x800000270f0f7221 */ /* 0x100fe20000000000 */
[--C-:B------:R-:W-:Y:S01]  /*2530*/  FADD R20, R20, -R39.reuse ;  /* 0x8000002714147221 */ /* 0x100fe20000000000 */
[----:B------:R-:W-:Y:S01]  /*2540*/  SGXT R9, R17, 0x1 ;  /* 0x000000011109781a */ /* 0x000fe20000000200 */
[--C-:B------:R-:W-:Y:S01]  /*2550*/  FADD R19, R19, -R39.reuse ;  /* 0x8000002713137221 */ /* 0x100fe20000000000 */
[----:B------:R-:W2:Y:S01]  /*2560*/  MUFU.EX2 R8, R8 ;  /* 0x0000000800087308 */ /* 0x000ea20000000800 */
[--C-:B------:R-:W-:Y:S01]  /*2570*/  FADD R23, R23, -R39.reuse ;  /* 0x8000002717177221 */ /* 0x100fe20000000000 */
[----:B------:R-:W-:Y:S01]  /*2580*/  FADD R32, R33, R32 ;  /* 0x0000002021207221 */ /* 0x000fe20000000000 */
[--C-:B------:R-:W-:Y:S01]  /*2590*/  FADD R24, R24, -R39.reuse ;  /* 0x8000002718187221 */ /* 0x100fe20000000000 */
[----:B------:R-:W-:Y:S01]  /*25a0*/  FMUL R12, R12, 1.4426950216293334961 ;  /* 0x3fb8aa3b0c0c7820 */ /* 0x000fe20000400000 */
[----:B------:R-:W-:Y:S01]  /*25b0*/  FMUL R15, R15, 1.4426950216293334961 ;  /* 0x3fb8aa3b0f0f7820 */ /* 0x000fe20000400000 */
[----:B------:R-:W-:Y:S01]  /*25c0*/  FMUL R20, R20, 1.4426950216293334961 ;  /* 0x3fb8aa3b14147820 */ /* 0x000fe20000400000 */
[----:B------:R-:W-:Y:S01]  /*25d0*/  LOP3.LUT R17, R9, 0x90, RZ, 0xc0, !PT ;  /* 0x0000009009117812 */ /* 0x000fe200078ec0ff */
[----:B------:R-:W5:Y:S01]  /*25e0*/  MUFU.EX2 R11, R11 ;  /* 0x0000000b000b7308 */ /* 0x000f620000000800 */
[----:B------:R-:W-:Y:S01]  /*25f0*/  FMUL R19, R19, 1.4426950216293334961 ;  /* 0x3fb8aa3b13137820 */ /* 0x000fe20000400000 */
[----:B------:R-:W-:Y:S01]  /*2600*/  FMUL R23, R23, 1.4426950216293334961 ;  /* 0x3fb8aa3b17177820 */ /* 0x000fe20000400000 */
[----:B0-----:R-:W-:Y:S01]  /*2610*/  FADD R9, R77, R32 ;  /* 0x000000204d097221 */ /* 0x001fe20000000000 */
[----:B------:R-:W-:Y:S01]  /*2620*/  FMUL R24, R24, 1.4426950216293334961 ;  /* 0x3fb8aa3b18187820 */ /* 0x000fe20000400000 */
[----:B------:R-:W-:-:S03]  /*2630*/  FADD R4, R4, -R39 ;  /* 0x8000002704047221 */ /* 0x000fc60000000000 */
[----:B------:R-:W0:Y:S01]  /*2640*/  MUFU.EX2 R12, R12 ;  /* 0x0000000c000c7308 */ /* 0x000e220000000800 */
[----:B------:R-:W-:-:S07]  /*2650*/  FMUL R4, R4, 1.4426950216293334961 ;  /* 0x3fb8aa3b04047820 */ /* 0x000fce0000400000 */
[----:B------:R0:W-:Y:S01]  /*2660*/  MUFU.EX2 R48, R20 ;  /* 0x0000001400307308 */ /* 0x0001e20000000800 */
[----:B------:R-:W-:-:S07]  /*2670*/  F2FP.SATFINITE.E4M3.F32.PACK_AB_MERGE_C R13, R16, R13, RZ ;  /* 0x0000000d100d723e */ /* 0x000fce00048070ff */
[----:B------:R-:W-:Y:S01]  /*2680*/  MUFU.EX2 R15, R15 ;  /* 0x0000000f000f7308 */ /* 0x000fe20000000800 */
[----:B0-----:R-:W-:-:S07]  /*2690*/  FADD R20, R10, R9 ;  /* 0x000000090a147221 */ /* 0x001fce0000000000 */
[----:B------:R-:W0:Y:S01]  /*26a0*/  MUFU.EX2 R14, R19 ;  /* 0x00000013000e7308 */ /* 0x000e220000000800 */
[----:B-1----:R-:W-:-:S07]  /*26b0*/  FADD R9, R5, R20 ;  /* 0x0000001405097221 */ /* 0x002fce0000000000 */
[----:B------:R-:W-:Y:S08]  /*26c0*/  MUFU.EX2 R51, R23 ;  /* 0x0000001700337308 */ /* 0x000ff00000000800 */
[----:B------:R-:W1:Y:S01]  /*26d0*/  MUFU.EX2 R72, R24 ;  /* 0x0000001800487308 */ /* 0x000e620000000800 */
[----:B--2---:R-:W-:-:S07]  /*26e0*/  FADD R16, R8, R9 ;  /* 0x0000000908107221 */ /* 0x004fce0000000000 */
[----:B------:R2:W0:Y:S01]  /*26f0*/  MUFU.EX2 R57, R4 ;  /* 0x0000000400397308 */ /* 0x0004220000000800 */
[----:B------:R-:W-:Y:S01]  /*2700*/  F2FP.SATFINITE.E4M3.F32.PACK_AB_MERGE_C R8, R8, R5, RZ ;  /* 0x000000050808723e */ /* 0x000fe200048070ff */
[----:B------:R1:W-:Y:S01]  /*2710*/  STS.U8 [R3+UR9+0x4000], R58 ;  /* 0x0040003a03007988 */ /* 0x0003e20008000009 */
[----:B------:R-:W-:Y:S02]  /*2720*/  IMAD.SHL.U32 R38, R0, 0x20, RZ ;  /* 0x0000002000267824 */ /* 0x000fe400078e00ff */
[----:B-----5:R-:W-:Y:S01]  /*2730*/  FADD R5, R11, R16 ;  /* 0x000000100b057221 */ /* 0x020fe20000000000 */
[----:B--2---:R-:W-:Y:S01]  /*2740*/  FADD R4, -R39, -INF ;  /* 0xff80000027047421 */ /* 0x004fe20000000100 */
[----:B------:R-:W-:-:S03]  /*2750*/  F2FP.SATFINITE.E4M3.F32.PACK_AB_MERGE_C R33, R33, R6, RZ ;  /* 0x000000062121723e */ /* 0x000fc600048070ff */
[----:B-1----:R-:W-:Y:S01]  /*2760*/  FMUL R58, R4, 1.4426950216293334961 ;  /* 0x3fb8aa3b043a7820 */ /* 0x002fe20000400000 */
[----:B------:R-:W-:Y:S01]  /*2770*/  F2FP.SATFINITE.E4M3.F32.PACK_AB_MERGE_C R26, R27, R26, RZ ;  /* 0x0000001a1b1a723e */ /* 0x000fe200048070ff */
[----:B------:R-:W-:Y:S01]  /*2780*/  FADD R6, R12, R5 ;  /* 0x000000050c067221 */ /* 0x000fe20000000000 */
[----:B------:R-:W-:Y:S02]  /*2790*/  F2FP.SATFINITE.E4M3.F32.PACK_AB_MERGE_C R29, R30, R29, RZ ;  /* 0x0000001d1e1d723e */ /* 0x000fe400048070ff */
[----:B------:R-:W-:Y:S01]  /*27a0*/  F2FP.SATFINITE.E4M3.F32.PACK_AB_MERGE_C R21, R22, R21, RZ ;  /* 0x000000151615723e */ /* 0x000fe200048070ff */
[----:B------:R-:W1:Y:S01]  /*27b0*/  MUFU.EX2 R58, R58 ;  /* 0x0000003a003a7308 */ /* 0x000e620000000800 */
[----:B------:R-:W-:Y:S02]  /*27c0*/  LOP3.LUT R38, R17, 0x1f60, R38, 0xf8, !PT ;  /* 0x00001f6011267812 */ /* 0x000fe400078ef826 */
[----:B0-----:R-:W-:Y:S02]  /*27d0*/  F2FP.SATFINITE.E4M3.F32.PACK_AB_MERGE_C R78, R14, R15, RZ ;  /* 0x0000000f0e4e723e */ /* 0x001fe400048070ff */
[----:B------:R-:W-:Y:S01]  /*27e0*/  F2FP.SATFINITE.E4M3.F32.PACK_AB_MERGE_C R79, R72, R51, RZ ;  /* 0x00000033484f723e */ /* 0x000fe200048070ff */
[----:B------:R-:W-:Y:S01]  /*27f0*/  FADD R5, R15, R6 ;  /* 0x000000060f057221 */ /* 0x000fe20000000000 */
[----:B------:R-:W-:-:S02]  /*2800*/  F2FP.SATFINITE.E4M3.F32.PACK_AB_MERGE_C R53, R28, R53, R29 ;  /* 0x000000351c35723e */ /* 0x000fc4000480701d */
[----:B------:R-:W-:Y:S02]  /*2810*/  F2FP.SATFINITE.E4M3.F32.PACK_AB_MERGE_C R52, R25, R52, R26 ;  /* 0x000000341934723e */ /* 0x000fe4000480701a */
[----:B------:R-:W-:Y:S02]  /*2820*/  F2FP.SATFINITE.E4M3.F32.PACK_AB_MERGE_C R54, R31, R54, R21 ;  /* 0x000000361f36723e */ /* 0x000fe40004807015 */
[----:B------:R-:W-:Y:S02]  /*2830*/  F2FP.SATFINITE.E4M3.F32.PACK_AB_MERGE_C R55, R18, R55, R13 ;  /* 0x000000371237723e */ /* 0x000fe4000480700d */
[----:B------:R-:W-:Y:S02]  /*2840*/  F2FP.SATFINITE.E4M3.F32.PACK_AB_MERGE_C R77, R10, R77, R8 ;  /* 0x0000004d0a4d723e */ /* 0x000fe40004807008 */
[----:B------:R-:W-:Y:S02]  /*2850*/  F2FP.SATFINITE.E4M3.F32.PACK_AB_MERGE_C R76, R7, R76, R33 ;  /* 0x0000004c074c723e */ /* 0x000fe40004807021 */
[----:B------:R-:W-:-:S02]  /*2860*/  F2FP.SATFINITE.E4M3.F32.PACK_AB_MERGE_C R78, R12, R11, R78 ;  /* 0x0000000b0c4e723e */ /* 0x000fc4000480704e */
[----:B------:R-:W-:Y:S02]  /*2870*/  LOP3.LUT R37, R38, 0x10, RZ, 0x3c, !PT ;  /* 0x0000001026257812 */ /* 0x000fe400078e3cff */
[----:B------:R-:W-:Y:S01]  /*2880*/  F2FP.SATFINITE.E4M3.F32.PACK_AB_MERGE_C R79, R57, R48, R79 ;  /* 0x00000030394f723e */ /* 0x000fe2000480704f */
[----:B------:R0:W-:Y:S01]  /*2890*/  STS.U8 [R3+UR9+0x4100], R60 ;  /* 0x0041003c03007988 */ /* 0x0001e20008000009 */
[----:B------:R-:W-:-:S03]  /*28a0*/  FADD R59, R14, R5 ;  /* 0x000000050e3b7221 */ /* 0x000fc60000000000 */
[----:B---3--:R0:W-:Y:S04]  /*28b0*/  STS.U8 [R3+UR9+0x4200], R56 ;  /* 0x0042003803007988 */ /* 0x0081e80008000009 */
[----:B----4-:R0:W-:Y:S04]  /*28c0*/  STS.U8 [R3+UR9+0x4300], R70 ;  /* 0x0043004603007988 */ /* 0x0101e80008000009 */
[----:B------:R0:W-:Y:S04]  /*28d0*/  STS.128 [R38+UR9+0x2000], R52 ;  /* 0x0020003426007988 */ /* 0x0001e80008000c09 */
[----:B------:R0:W-:Y:S01]  /*28e0*/  STS.128 [R37+UR9+0x2000], R76 ;  /* 0x0020004c25007988 */ /* 0x0001e20008000c09 */
[----:B------:R-:W2:Y:S01]  /*28f0*/  LDTM.x32 R4, tmem[UR11] ;  /* 0x0000000b000479ee */ /* 0x000ea200082c0000 */
[----:B------:R-:W-:Y:S01]  /*2900*/  NOP ;  /* 0x0000000000007918 */ /* 0x000fe20000000000 */
[----:B-1----:R-:W-:Y:S05]  /*2910*/  @!P0 BRA `(.L_x_9) ;  /* 0x0000000000848947 */ /* 0x002fea0003800000 */
[C---:B--2---:R-:W-:Y:S01]  /*2920*/  FMUL R4, R58.reuse, R4 ;  /* 0x000000043a047220 */ /* 0x044fe20000400000 */
[C---:B------:R-:W-:Y:S01]  /*2930*/  FMUL R5, R58.reuse, R5 ;  /* 0x000000053a057220 */ /* 0x040fe20000400000 */
        /* <DEDUP_REMOVED lines=29> */
[----:B------:R-:W-:-:S04]  /*2b10*/  FMUL R35, R58, R35 ;  /* 0x000000233a237220 */ /* 0x000fc80000400000 */
[----:B------:R1:W-:Y:S03]  /*2b20*/  STTM.x32 tmem[UR11], R4 ;  /* 0x00000004000079ed */ /* 0x0003e600082c000b */
.L_x_9:
[----:B--2---:R-:W2:Y:S02]  /*2b30*/  FENCE.VIEW.ASYNC.T ;  /* 0x00000000000073c6 */ /* 0x004ea40000000200 */
[----:B--2---:R-:W-:Y:S01]  /*2b40*/  BAR.SYNC.DEFER_BLOCKING 0x0 ;  /* 0x0000000000007b1d */ /* 0x004fe20000010000 */
[----:B------:R-:W-:Y:S01]  /*2b50*/  FADD R48, R48, R59 ;  /* 0x0000003b30307221 */ /* 0x000fe20000000000 */
[----:B------:R-:W-:Y:S01]  /*2b60*/  UIADD3 UR15, UPT, UPT, UR9, 0x4c00, URZ ;  /* 0x00004c00090f7890 */ /* 0x000fe2000fffe0ff */
[----:B0-----:R-:W-:Y:S02]  /*2b70*/  FSEL R55, R39, -INF , P0 ;  /* 0xff80000027377808 */ /* 0x001fe40000000000 */
[----:B------:R-:W-:Y:S01]  /*2b80*/  FADD R48, R57, R48 ;  /* 0x0000003039307221 */ /* 0x000fe20000000000 */
[----:B------:R-:W-:-:S03]  /*2b90*/  UMOV UR17, 0xc0004010 ;  /* 0xc000401000117882 */ /* 0x000fc60000000000 */
[----:B------:R-:W-:-:S04]  /*2ba0*/  FADD R51, R51, R48 ;  /* 0x0000003033337221 */ /* 0x000fc80000000000 */
[----:B------:R-:W-:-:S04]  /*2bb0*/  FADD R51, R72, R51 ;  /* 0x0000003348337221 */ /* 0x000fc80000000000 */
[----:B------:R-:W-:-:S05]  /*2bc0*/  FADD R51, R58, R51 ;  /* 0x000000333a337221 */ /* 0x000fca0000000000 */
[----:B------:R-:W-:Y:S01]  /*2bd0*/  FSEL R39, R51, 1, P0 ;  /* 0x3f80000033277808 */ /* 0x000fe20000000000 */
[----:B------:R0:W-:Y:S06]  /*2be0*/  MEMBAR.ALL.CTA ;  /* 0x0000000000007992 */ /* 0x0001ec0000008000 */
[----:B0-----:R-:W0:Y:S02]  /*2bf0*/  FENCE.VIEW.ASYNC.S ;  /* 0x00000000000073c6 */ /* 0x001e240000000000 */
[----:B0-----:R-:W-:Y:S06]  /*2c00*/  BAR.SYNC.DEFER_BLOCKING 0x0 ;  /* 0x0000000000007b1d */ /* 0x001fec0000010000 */
[----:B------:R-:W-:Y:S05]  /*2c10*/  @!P1 BRA `(.L_x_10) ;  /* 0x0000000000789947 */ /* 0x000fea0003800000 */
[----:B------:R-:W-:Y:S01]  /*2c20*/  UIADD3 UR4, UPT, UPT, UR9, 0x2000, URZ ;  /* 0x0000200009047890 */ /* 0x000fe2000fffe0ff */
[----:B------:R-:W-:Y:S01]  /*2c30*/  BSSY.RECONVERGENT B0, `(.L_x_11) ;  /* 0x000001b000007945 */ /* 0x000fe20003800200 */
[----:B------:R-:W-:Y:S02]  /*2c40*/  UIADD3 UR5, UPT, UPT, UR9, 0x4000, URZ ;  /* 0x0000400009057890 */ /* 0x000fe4000fffe0ff */
[----:B------:R-:W-:Y:S02]  /*2c50*/  USHF.R.U32.HI UR4, URZ, 0x4, UR4 ;  /* 0x00000004ff047899 */ /* 0x000fe40008011604 */
[----:B------:R-:W-:Y:S02]  /*2c60*/  USHF.R.U32.HI UR5, URZ, 0x4, UR5 ;  /* 0x00000004ff057899 */ /* 0x000fe40008011605 */
[----:B------:R-:W-:Y:S02]  /*2c70*/  USGXT.U32 UR16, UR4, 0xe ;  /* 0x0000000e0410789a */ /* 0x000fe40008000000 */
[----:B------:R-:W-:-:S02]  /*2c80*/  USGXT.U32 UR6, UR5, 0xe ;  /* 0x0000000e0506789a */ /* 0x000fc40008000000 */
[----:B------:R-:W-:Y:S01]  /*2c90*/  UIADD3 UR20, UP1, UPT, UR16, 0x100, URZ ;  /* 0x0000010010147890 */ /* 0x000fe2000ff3e0ff */
[----:B------:R-:W-:Y:S01]  /*2ca0*/  ELECT P0, URZ, PT ;  /* 0x0000000000ff782f */ /* 0x000fe20003800000 */
[----:B------:R-:W-:Y:S02]  /*2cb0*/  UIADD3 UR14, UPT, UPT, UR8, 0x20, URZ ;  /* 0x00000020080e7890 */ /* 0x000fe4000fffe0ff */
[----:B------:R-:W-:Y:S01]  /*2cc0*/  UIADD3.X UR19, UPT, UPT, URZ, -0x3fffbff0, URZ, UP1, !UPT ;  /* 0xc0004010ff137890 */ /* 0x000fe20008ffe4ff */
[----:B------:R-:W-:Y:S01]  /*2cd0*/  UMOV UR22, 0x0 ;  /* 0x0000000000167882 */ /* 0x000fe20000000000 */
[----:B------:R-:W-:Y:S01]  /*2ce0*/  UMOV UR23, 0x8080010 ;  /* 0x0808001000177882 */ /* 0x000fe20000000000 */
[----:B------:R-:W-:Y:S01]  /*2cf0*/  UMOV UR7, 0xc0004010 ;  /* 0xc000401000077882 */ /* 0x000fe20000000000 */
[----:B------:R-:W-:Y:S01]  /*2d00*/  UMOV UR4, UR16 ;  /* 0x0000001000047c82 */ /* 0x000fe20008000000 */
[----:B------:R-:W-:Y:S01]  /*2d10*/  UMOV UR5, UR17 ;  /* 0x0000001100057c82 */ /* 0x000fe20008000000 */
[----:B------:R-:W-:Y:S01]  /*2d20*/  UMOV UR26, 0x0 ;  /* 0x00000000001a7882 */ /* 0x000fe20000000000 */
[----:B------:R0:W-:Y:S01]  /*2d30*/  UTCQMMA gdesc[UR4], gdesc[UR6], tmem[UR8], tmem[UR22], idesc[UR23], UPT ;  /* 0x00ff1606040075ea */ /* 0x0001e2000b800308 */
[----:B------:R-:W-:Y:S01]  /*2d40*/  UMOV UR27, 0x8080010 ;  /* 0x08080010001b7882 */ /* 0x000fe20000000000 */
[----:B0-----:R-:W-:Y:S01]  /*2d50*/  UMOV UR4, UR20 ;  /* 0x0000001400047c82 */ /* 0x001fe20008000000 */
[----:B------:R-:W-:-:S02]  /*2d60*/  UMOV UR5, UR19 ;  /* 0x0000001300057c82 */ /* 0x000fc40008000000 */
[----:B------:R0:W-:Y:S01]  /*2d70*/  UTCQMMA gdesc[UR4], gdesc[UR6], tmem[UR14], tmem[UR26], idesc[UR27], UPT ;  /* 0x00ff1a06040075ea */ /* 0x0001e2000b80030e */
[----:B------:R-:W-:Y:S05]  /*2d80*/  @!P0 BRA `(.L_x_12) ;  /* 0x0000000000148947 */ /* 0x000fea0003800000 */
[----:B0-----:R-:W-:Y:S01]  /*2d90*/  UMOV UR4, UR15 ;  /* 0x0000000f00047c82 */ /* 0x001fe20008000000 */
[----:B------:R-:W-:Y:S02]  /*2da0*/  UMOV UR5, URZ ;  /* 0x000000ff00057c82 */ /* 0x000fe40008000000 */
[----:B------:R-:W-:Y:S02]  /*2db0*/  UMOV UR4, UR4 ;  /* 0x0000000400047c82 */ /* 0x000fe40008000000 */
[----:B------:R2:W-:Y:S01]  /*2dc0*/  UTCBAR [UR4], URZ ;  /* 0x000000ff040073e9 */ /* 0x0005e200080000ff */
[----:B------:R-:W-:Y:S02]  /*2dd0*/  NOP ;  /* 0x0000000000007918 */ /* 0x000fe40000000000 */
.L_x_12:
[----:B0-2---:R-:W-:Y:S05]  /*2de0*/  BSYNC.RECONVERGENT B0 ;  /* 0x0000000000007941 */ /* 0x005fea0003800200 */
.L_x_11:
[----:B------:R-:W-:Y:S05]  /*2df0*/  BRA `(.L_x_13) ;  /* 0x00000000001c7947 */ /* 0x000fea0003800000 */
.L_x_10:
[----:B------:R-:W-:-:S13]  /*2e00*/  ISETP.GE.AND P0, PT, R50, RZ, PT ;  /* 0x000000ff3200720c */ /* 0x000fda0003f06270 */
[----:B------:R-:W-:Y:S05]  /*2e10*/  @!P0 BRA `(.L_x_14) ;  /* 0x0000002400ac8947 */ /* 0x000fea0003800000 */
[----:B------:R-:W-:-:S04]  /*2e20*/  UIADD3 UR4, UPT, UPT, UR9, 0x2000, URZ ;  /* 0x0000200009047890 */ /* 0x000fc8000fffe0ff */
[----:B------:R-:W-:-:S04]  /*2e30*/  USHF.R.U32.HI UR4, URZ, 0x4, UR4 ;  /* 0x00000004ff047899 */ /* 0x000fc80008011604 */
[----:B------:R-:W-:-:S04]  /*2e40*/  USGXT.U32 UR16, UR4, 0xe ;  /* 0x0000000e0410789a */ /* 0x000fc80008000000 */
[----:B------:R-:W-:-:S04]  /*2e50*/  UIADD3 UR20, UP1, UPT, UR16, 0x100, URZ ;  /* 0x0000010010147890 */ /* 0x000fc8000ff3e0ff */
[----:B------:R-:W-:-:S12]  /*2e60*/  UIADD3.X UR19, UPT, UPT, URZ, -0x3fffbff0, URZ, UP1, !UPT ;  /* 0xc0004010ff137890 */ /* 0x000fd80008ffe4ff */
.L_x_13:
[----:B------:R-:W-:Y:S01]  /*2e70*/  USHF.R.U32.HI UR29, URZ, 0x4, UR9 ;  /* 0x00000004ff1d7899 */ /* 0x000fe20008011609 */
[----:B------:R-:W-:Y:S01]  /*2e80*/  IMAD.SHL.U32 R48, R49, 0x20, RZ ;  /* 0x0000002031307824 */ /* 0x000fe200078e00ff */
[----:B------:R-:W-:Y:S01]  /*2e90*/  UIADD3 UR5, UPT, UPT, UR9, 0x4800, URZ ;  /* 0x0000480009057890 */ /* 0x000fe2000fffe0ff */
[----:B------:R-:W-:Y:S01]  /*2ea0*/  VIADD R49, R50, 0xe0 ;  /* 0x000000e032317836 */ /* 0x000fe20000000000 */
[----:B------:R-:W-:Y:S01]  /*2eb0*/  USGXT.U32 UR29, UR29, 0xe ;  /* 0x0000000e1d1d789a */ /* 0x000fe20008000000 */
[----:B------:R-:W-:Y:S01]  /*2ec0*/  IMAD.MOV.U32 R54, RZ, RZ, RZ ;  /* 0x000000ffff367224 */ /* 0x000fe200078e00ff */
[----:B------:R-:W-:Y:S01]  /*2ed0*/  USHF.L.U32 UR13, UR13, 0x5, URZ ;  /* 0x000000050d0d7899 */ /* 0x000fe200080006ff */
[----:B------:R-:W-:Y:S01]  /*2ee0*/  CS2R R50, SRZ ;  /* 0x0000000000327805 */ /* 0x000fe2000001ff00 */
[----:B------:R-:W-:Y:S01]  /*2ef0*/  USHF.R.U32.HI UR6, URZ, 0x4, UR18 ;  /* 0x00000004ff067899 */ /* 0x000fe20008011612 */
[----:B------:R-:W-:Y:S01]  /*2f00*/  IMAD.MOV.U32 R60, RZ, RZ, RZ ;  /* 0x000000ffff3c7224 */ /* 0x000fe200078e00ff */
[----:B------:R-:W-:Y:S01]  /*2f10*/  USHF.R.U32.HI UR5, URZ, 0x4, UR5 ;  /* 0x00000004ff057899 */ /* 0x000fe20008011605 */
[----:B------:R-:W-:Y:S01]  /*2f20*/  IMAD.MOV.U32 R61, RZ, RZ, R48 ;  /* 0x000000ffff3d7224 */ /* 0x000fe200078e0030 */
[----:B------:R-:W-:Y:S01]  /*2f30*/  UIADD3 UR30, UP2, UPT, UR29, 0x100, URZ ;  /* 0x000001001d1e7890 */ /* 0x000fe2000ff5e0ff */
[----:B------:R-:W-:Y:S01]  /*2f40*/  UMOV UR4, URZ ;  /* 0x000000ff00047c82 */ /* 0x000fe20008000000 */
[----:B------:R-:W-:Y:S01]  /*2f50*/  UMOV UR28, UR15 ;  /* 0x0000000f001c7c82 */ /* 0x000fe20008000000 */
[----:B------:R-:W-:Y:S01]  /*2f60*/  UISETP.NE.U32.AND UP1, UPT, UR21, URZ, UPT ;  /* 0x000000ff1500728c */ /* 0x000fe2000bf25070 */
[----:B------:R-:W-:Y:S01]  /*2f70*/  UMOV UR26, 0x1 ;  /* 0x00000001001a7882 */ /* 0x000fe20000000000 */
[----:B------:R-:W0:Y:S01]  /*2f80*/  LDCU UR33, c[0x0][0x3a8] ;  /* 0x00007500ff2177ac */ /* 0x000e220008000800 */
[----:B------:R-:W-:-:S02]  /*2f90*/  USGXT.U32 UR6, UR6, 0xe ;  /* 0x0000000e0606789a */ /* 0x000fc40008000000 */
[----:B------:R-:W-:Y:S02]  /*2fa0*/  USGXT.U32 UR14, UR5, 0xe ;  /* 0x0000000e050e789a */ /* 0x000fe40008000000 */
[----:B------:R-:W-:Y:S01]  /*2fb0*/  UIADD3.X UR31, UPT, UPT, UR4, 0x40004040, URZ, UP2, !UPT ;  /* 0x40004040041f7890 */ /* 0x000fe200097fe4ff */
[----:B------:R-:W-:Y:S01]  /*2fc0*/  UMOV UR27, UR13 ;  /* 0x0000000d001b7c82 */ /* 0x000fe20008000000 */
[----:B------:R-:W-:Y:S01]  /*2fd0*/  UMOV UR18, UR20 ;  /* 0x0000001400127c82 */ /* 0x000fe20008000000 */
[----:B------:R-:W-:Y:S01]  /*2fe0*/  UMOV UR7, 0xc0004010 ;  /* 0xc000401000077882 */ /* 0x000fe20000000000 */
[----:B------:R-:W-:-:S08]  /*2ff0*/  UMOV UR15, 0xc0004010 ;  /* 0xc0004010000f7882 */ /* 0x000fd00000000000 */
.L_x_19:
[----:B-1----:R-:W-:Y:S02]  /*3000*/  SHF.R.S32.HI R11, RZ, 0x1f, R61 ;  /* 0x0000001fff0b7819 */ /* 0x002fe4000001143d */
[C---:B------:R-:W-:Y:S02]  /*3010*/  IADD3 R4, P0, PT, R61.reuse, R68, RZ ;  /* 0x000000443d047210 */ /* 0x040fe40007f1e0ff */
[----:B------:R-:W-:-:S03]  /*3020*/  IADD3 R6, P1, PT, R61, R66, RZ ;  /* 0x000000423d067210 */ /* 0x000fc60007f3e0ff */
[----:B------:R-:W-:Y:S01]  /*3030*/  IMAD.X R5, R11, 0x1, R69, P0 ;  /* 0x000000010b057824 */ /* 0x000fe200000e0645 */
[----:B------:R-:W-:Y:S01]  /*3040*/  IADD3 R8, P0, PT, R61, R64, RZ ;  /* 0x000000403d087210 */ /* 0x000fe20007f1e0ff */
[----:B------:R-:W-:Y:S01]  /*3050*/  IMAD.X R7, R11, 0x1, R67, P1 ;  /* 0x000000010b077824 */ /* 0x000fe200008e0643 */
[----:B------:R-:W-:Y:S02]  /*3060*/  IADD3 R10, P1, PT, R61, R62, RZ ;  /* 0x0000003e3d0a7210 */ /* 0x000fe40007f3e0ff */
[----:B------:R-:W2:Y:S01]  /*3070*/  LDG.E.U8 R4, desc[UR24][R4.64] ;  /* 0x0000001804047981 */ /* 0x000ea2000c1e1100 */
[C---:B------:R-:W-:Y:S02]  /*3080*/  IMAD.X R9, R11.reuse, 0x1, R65, P0 ;  /* 0x000000010b097824 */ /* 0x040fe400000e0641 */
[----:B------:R-:W-:Y:S01]  /*3090*/  IMAD.X R11, R11, 0x1, R63, P1 ;  /* 0x000000010b0b7824 */ /* 0x000fe200008e063f */
[----:B------:R-:W3:Y:S04]  /*30a0*/  LDG.E.U8 R6, desc[UR24][R6.64] ;  /* 0x0000001806067981 */ /* 0x000ee8000c1e1100 */
[----:B------:R1:W4:Y:S04]  /*30b0*/  LDG.E.U8 R8, desc[UR24][R8.64] ;  /* 0x0000001808087981 */ /* 0x000328000c1e1100 */
[----:B------:R5:W4:Y:S01]  /*30c0*/  LDG.E.U8 R10, desc[UR24][R10.64] ;  /* 0x000000180a0a7981 */ /* 0x000b22000c1e1100 */
[----:B------:R-:W-:Y:S01]  /*30d0*/  LOP3.LUT P5, RZ, R0, 0xff, RZ, 0xc0, !PT ;  /* 0x000000ff00ff7812 */ /* 0x000fe200078ac0ff */
[----:B------:R-:W-:Y:S01]  /*30e0*/  UMOV UR4, 0x1 ;  /* 0x0000000100047882 */ /* 0x000fe20000000000 */
[----:B------:R-:W-:Y:S01]  /*30f0*/  IADD3 R13, P3, PT, R50, 0x21, RZ ;  /* 0x00000021320d7810 */ /* 0x000fe20007f7e0ff */
[----:B------:R-:W-:-:S04]  /*3100*/  @!UP0 UIADD3 UR4, UPT, UPT, -UR4, 0x100000, URZ ;  /* 0x0010000004048890 */ /* 0x000fc8000fffe1ff */
[----:B------:R-:W-:Y:S02]  /*3110*/  @!UP0 USHF.L.U32 UR5, UR4, 0xb, URZ ;  /* 0x0000000b04058899 */ /* 0x000fe400080006ff */
[----:B------:R-:W-:Y:S01]  /*3120*/  @!UP0 USHF.L.U32 UR4, UR4, 0x1, URZ ;  /* 0x0000000104048899 */ /* 0x000fe200080006ff */
[C---:B------:R-:W-:Y:S01]  /*3130*/  IADD3 R15, P2, PT, R50.reuse, 0x22, RZ ;  /* 0x00000022320f7810 */ /* 0x040fe20007f5e0ff */
[--C-:B------:R-:W-:Y:S01]  /*3140*/  IMAD.X R12, RZ, RZ, R51.reuse, P3 ;  /* 0x000000ffff0c7224 */ /* 0x100fe200018e0633 */
[C---:B------:R-:W-:Y:S02]  /*3150*/  IADD3 R17, P0, PT, R50.reuse, 0x23, RZ ;  /* 0x0000002332117810 */ /* 0x040fe40007f1e0ff */
[C---:B------:R-:W-:Y:S01]  /*3160*/  IADD3 R19, P1, PT, R50.reuse, 0x24, RZ ;  /* 0x0000002432137810 */ /* 0x040fe20007f3e0ff */
[--C-:B-1----:R-:W-:Y:S01]  /*3170*/  IMAD.X R9, RZ, RZ, R51.reuse, P2 ;  /* 0x000000ffff097224 */ /* 0x102fe200010e0633 */
[C---:B------:R-:W-:Y:S01]  /*3180*/  IADD3 R21, P4, PT, R50.reuse, 0x25, RZ ;  /* 0x0000002532157810 */ /* 0x040fe20007f9e0ff */
[----:B------:R-:W-:Y:S01]  /*3190*/  VOTEU.ALL UP2, P5 ;  /* 0x0000000000ff7886 */ /* 0x000fe20002840000 */
[C---:B------:R-:W-:Y:S01]  /*31a0*/  IADD3 R85, P3, PT, R50.reuse, 0x26, RZ ;  /* 0x0000002632557810 */ /* 0x040fe20007f7e0ff */
[--C-:B------:R-:W-:Y:S01]  /*31b0*/  IMAD.X R14, RZ, RZ, R51.reuse, P0 ;  /* 0x000000ffff0e7224 */ /* 0x100fe200000e0633 */
        /* <DEDUP_REMOVED lines=18> */
[C---:B-----5:R-:W-:Y:S01]  /*32e0*/  IADD3 R11, P3, PT, R50.reuse, 0x30, RZ ;  /* 0x00000030320b7810 */ /* 0x060fe20007f7e0ff */
        /* <DEDUP_REMOVED lines=12> */
[----:B------:R-:W-:Y:S01]  /*33b0*/  IMAD.X R26, RZ, RZ, R51, P4 ;  /* 0x000000ffff1a7224 */ /* 0x000fe200020e0633 */
[----:B------:R-:W-:-:S02]  /*33c0*/  IADD3 R87, P1, PT, R50, 0x38, RZ ;  /* 0x0000003832577810 */ /* 0x000fc40007f3e0ff */
[----:B------:R-:W-:Y:S01]  /*33d0*/  IADD3 R33, P4, PT, R50, 0x39, RZ ;  /* 0x0000003932217810 */ /* 0x000fe20007f9e0ff */
[----:B--2---:R1:W-:Y:S04]  /*33e0*/  STS.U8 [R3+UR9+0x4400], R4 ;  /* 0x0044000403007988 */ /* 0x0043e80008000009 */
[----:B---3--:R2:W-:Y:S04]  /*33f0*/  STS.U8 [R3+UR9+0x4500], R6 ;  /* 0x0045000603007988 */ /* 0x0085e80008000009 */
[----:B----4-:R3:W-:Y:S01]  /*3400*/  STS.U8 [R3+UR9+0x4600], R8 ;  /* 0x0046000803007988 */ /* 0x0107e20008000009 */
[----:B-1----:R-:W-:-:S03]  /*3410*/  IMAD.X R4, RZ, RZ, R51, P3 ;  /* 0x000000ffff047224 */ /* 0x002fc600018e0633 */
[----:B------:R3:W-:Y:S01]  /*3420*/  STS.U8 [R3+UR9+0x4700], R10 ;  /* 0x0047000a03007988 */ /* 0x0007e20008000009 */
[----:B--2---:R-:W-:Y:S01]  /*3430*/  IMAD.X R6, RZ, RZ, R51, P2 ;  /* 0x000000ffff067224 */ /* 0x004fe200010e0633 */
[----:B------:R-:W-:Y:S01]  /*3440*/  IADD3 R29, P2, PT, R50, 0x36, RZ ;  /* 0x00000036321d7810 */ /* 0x000fe20007f5e0ff */
[----:B------:R1:W-:Y:S06]  /*3450*/  MEMBAR.ALL.CTA ;  /* 0x0000000000007992 */ /* 0x0003ec0000008000 */
[----:B-1----:R-:W-:Y:S04]  /*3460*/  FENCE.VIEW.ASYNC.S ;  /* 0x00000000000073c6 */ /* 0x002fe80000000000 */
[----:B------:R-:W1:Y:S02]  /*3470*/  FENCE.VIEW.ASYNC.S ;  /* 0x00000000000073c6 */ /* 0x000e640000000000 */
[----:B-1----:R3:W1:Y:S02]  /*3480*/  @!UP2 SYNCS.EXCH.64 URZ, [UR9+0x4c10], UR4 ;  /* 0x004c100409ffa5b2 */ /* 0x0026640008000100 */
[----:B-1----:R-:W-:Y:S06]  /*3490*/  BAR.SYNC.DEFER_BLOCKING 0x0 ;  /* 0x0000000000007b1d */ /* 0x002fec0000010000 */
[----:B---3--:R-:W-:Y:S05]  /*34a0*/  BRA.U UP1, `(.L_x_15) ;  /* 0x0000000101387547 */ /* 0x008fea000b800000 */
[----:B------:R-:W-:Y:S02]  /*34b0*/  UIADD3 UR32, UPT, UPT, UR8, 0x60, URZ ;  /* 0x0000006008207890 */ /* 0x000fe4000fffe0ff */
[----:B------:R-:W-:Y:S01]  /*34c0*/  UIADD3 UR4, UPT, UPT, UR9, 0x4c10, URZ ;  /* 0x00004c1009047890 */ /* 0x000fe2000fffe0ff */
[----:B------:R-:W-:Y:S01]  /*34d0*/  UMOV UR20, UR29 ;  /* 0x0000001d00147c82 */ /* 0x000fe20008000000 */
[----:B------:R-:W-:Y:S01]  /*34e0*/  UMOV UR21, 0x40004040 ;  /* 0x4000404000157882 */ /* 0x000fe20000000000 */
[----:B------:R-:W-:Y:S01]  /*34f0*/  UMOV UR22, 0x0 ;  /* 0x0000000000167882 */ /* 0x000fe20000000000 */
[----:B------:R-:W-:Y:S01]  /*3500*/  UMOV UR23, 0x8088010 ;  /* 0x0808801000177882 */ /* 0x000fe20000000000 */
[----:B------:R-:W-:Y:S01]  /*3510*/  UMOV UR5, URZ ;  /* 0x000000ff00057c82 */ /* 0x000fe20008000000 */
[----:B------:R-:W-:Y:S01]  /*3520*/  UMOV UR34, 0x0 ;  /* 0x0000000000227882 */ /* 0x000fe20000000000 */
[----:B------:R-:W-:Y:S01]  /*3530*/  UMOV UR35, 0x8088010 ;  /* 0x0808801000237882 */ /* 0x000fe20000000000 */
[----:B------:R1:W-:Y:S01]  /*3540*/  UTCQMMA gdesc[UR20], gdesc[UR6], tmem[UR12], tmem[UR22], idesc[UR23], !UPT ;  /* 0x00ff1606140075ea */ /* 0x0003e2000f80030c */
[----:B------:R-:W-:Y:S01]  /*3550*/  UMOV UR4, UR4 ;  /* 0x0000000400047c82 */ /* 0x000fe20008000000 */
[----:B------:R1:W-:Y:S01]  /*3560*/  UTCQMMA gdesc[UR30], gdesc[UR6], tmem[UR32], tmem[UR34], idesc[UR35], !UPT ;  /* 0x00ff22061e0075ea */ /* 0x0003e2000f800320 */
[----:B------:R1:W-:Y:S01]  /*3570*/  UTCBAR [UR4], URZ ;  /* 0x000000ff040073e9 */ /* 0x0003e200080000ff */
[----:B------:R-:W-:-:S02]  /*3580*/  NOP ;  /* 0x0000000000007918 */ /* 0x000fc40000000000 */
.L_x_15:
[----:B------:R-:W2:Y:S01]  /*3590*/  SYNCS.PHASECHK.TRANS64.TRYWAIT P3, [UR9+0x4c10], RZ ;  /* 0x004c10ffff0075a7 */ /* 0x000ea20008061109 */
[--C-:B------:R-:W-:Y:S01]  /*35a0*/  IMAD.X R10, RZ, RZ, R51.reuse, P0 ;  /* 0x000000ffff0a7224 */ /* 0x100fe200000e0633 */
[C---:B------:R-:W-:Y:S01]  /*35b0*/  IADD3 R91, P0, PT, R50.reuse, 0x3b, RZ ;  /* 0x0000003b325b7810 */ /* 0x040fe20007f1e0ff */
[--C-:B------:R-:W-:Y:S01]  /*35c0*/  IMAD.X R8, RZ, RZ, R51.reuse, P2 ;  /* 0x000000ffff087224 */ /* 0x100fe200010e0633 */
[C---:B------:R-:W-:Y:S01]  /*35d0*/  IADD3 R89, P2, PT, R50.reuse, 0x3a, RZ ;  /* 0x0000003a32597810 */ /* 0x040fe20007f5e0ff */
[--C-:B------:R-:W-:Y:S01]  /*35e0*/  IMAD.X R28, RZ, RZ, R51.reuse, P4 ;  /* 0x000000ffff1c7224 */ /* 0x100fe200020e0633 */
[-C--:B------:R-:W-:Y:S01]  /*35f0*/  ISETP.GT.U32.AND P4, PT, R7, R2.reuse, PT ;  /* 0x000000020700720c */ /* 0x080fe20003f84070 */
[--C-:B------:R-:W-:Y:S01]  /*3600*/  IMAD.X R72, RZ, RZ, R51.reuse, P0 ;  /* 0x000000ffff487224 */ /* 0x100fe200000e0633 */
[C---:B------:R-:W-:Y:S01]  /*3610*/  IADD3 R7, P0, PT, R50.reuse, 0x3c, RZ ;  /* 0x0000003c32077810 */ /* 0x040fe20007f1e0ff */
[--C-:B------:R-:W-:Y:S01]  /*3620*/  IMAD.X R74, RZ, RZ, R51.reuse, P1 ;  /* 0x000000ffff4a7224 */ /* 0x100fe200008e0633 */
[----:B------:R-:W-:Y:S01]  /*3630*/  IADD3 R35, P1, PT, R50, 0x3d, RZ ;  /* 0x0000003d32237810 */ /* 0x000fe20007f3e0ff */
[--C-:B------:R-:W-:Y:S01]  /*3640*/  IMAD.X R76, RZ, RZ, R51.reuse, P2 ;  /* 0x000000ffff4c7224 */ /* 0x100fe200010e0633 */
[----:B------:R-:W-:Y:S01]  /*3650*/  ISETP.GT.U32.AND.EX P4, PT, R4, RZ, PT, P4 ;  /* 0x000000ff0400720c */ /* 0x000fe20003f84140 */
[--C-:B------:R-:W-:Y:S01]  /*3660*/  IMAD.X R30, RZ, RZ, R51.reuse, P0 ;  /* 0x000000ffff1e7224 */ /* 0x100fe200000e0633 */
[----:B------:R-:W-:Y:S01]  /*3670*/  ISETP.GT.U32.AND P2, PT, R35, R2, PT ;  /* 0x000000022300720c */ /* 0x000fe20003f44070 */
[----:B------:R-:W-:Y:S01]  /*3680*/  IMAD.X R32, RZ, RZ, R51, P1 ;  /* 0x000000ffff207224 */ /* 0x000fe200008e0633 */
[----:B------:R-:W-:-:S02]  /*3690*/  IADD3 R35, P0, PT, R50, 0x3e, RZ ;  /* 0x0000003e32237810 */ /* 0x000fc40007f1e0ff */
[C---:B------:R-:W-:Y:S02]  /*36a0*/  IADD3 R53, P1, PT, R50.reuse, 0x3f, RZ ;  /* 0x0000003f32357810 */ /* 0x040fe40007f3e0ff */
[----:B------:R-:W-:Y:S01]  /*36b0*/  P2R R4, PR, RZ, 0x10 ;  /* 0x00000010ff047803 */ /* 0x000fe20000000000 */
[--C-:B------:R-:W-:Y:S01]  /*36c0*/  IMAD.X R34, RZ, RZ, R51.reuse, P0 ;  /* 0x000000ffff227224 */ /* 0x100fe200000e0633 */
[----:B------:R-:W-:Y:S01]  /*36d0*/  IADD3 R50, P0, PT, R50, 0x20, RZ ;  /* 0x0000002032327810 */ /* 0x000fe20007f1e0ff */
[--C-:B------:R-:W-:Y:S01]  /*36e0*/  IMAD.X R52, RZ, RZ, R51.reuse, P1 ;  /* 0x000000ffff347224 */ /* 0x100fe200008e0633 */
[-C--:B------:R-:W-:Y:S02]  /*36f0*/  ISETP.GT.U32.AND P1, PT, R7, R2.reuse, PT ;  /* 0x000000020700720c */ /* 0x080fe40003f24070 */
[----:B------:R-:W-:Y:S01]  /*3700*/  ISETP.GT.U32.AND.EX P2, PT, R32, RZ, PT, P2 ;  /* 0x000000ff2000720c */ /* 0x000fe20003f44120 */
[----:B------:R-:W-:Y:S01]  /*3710*/  IMAD.X R51, RZ, RZ, R51, P0 ;  /* 0x000000ffff337224 */ /* 0x000fe200000e0633 */
[----:B------:R-:W-:Y:S01]  /*3720*/  ISETP.GT.U32.AND P0, PT, R35, R2, PT ;  /* 0x000000022300720c */ /* 0x000fe20003f04070 */
[----:B--2---:R-:W-:-:S12]  /*3730*/  @!P3 BRA `(.L_x_16) ;  /* 0x000000340064b947 */ /* 0x004fd80003800000 */
.L_x_24:
[----:B------:R-:W-:Y:S01]  /*3740*/  BAR.SYNC.DEFER_BLOCKING 0x0 ;  /* 0x0000000000007b1d */ /* 0x000fe20000010000 */
[----:B------:R-:W-:Y:S02]  /*3750*/  ISETP.GT.U32.AND.EX P1, PT, R30, RZ, PT, P1 ;  /* 0x000000ff1e00720c */ /* 0x000fe40003f24110 */
[----:B------:R-:W-:Y:S02]  /*3760*/  ISETP.GT.U32.AND.EX P0, PT, R34, RZ, PT, P0 ;  /* 0x000000ff2200720c */ /* 0x000fe40003f04100 */
[-C--:B------:R-:W-:Y:S02]  /*3770*/  ISETP.GT.U32.AND P3, PT, R5, R2.reuse, PT ;  /* 0x000000020500720c */ /* 0x080fe40003f64070 */
[----:B------:R-:W-:Y:S02]  /*3780*/  SEL R58, RZ, 0x4, !P2 ;  /* 0x00000004ff3a7807 */ /* 0x000fe40005000000 */
[----:B------:R-:W-:Y:S02]  /*3790*/  ISETP.GT.U32.AND P2, PT, R31, R2, PT ;  /* 0x000000021f00720c */ /* 0x000fe40003f44070 */
[----:B------:R-:W-:-:S02]  /*37a0*/  SEL R5, RZ, 0x7fff8, !P1 ;  /* 0x0007fff8ff057807 */ /* 0x000fc40004800000 */
[----:B------:R-:W-:Y:S02]  /*37b0*/  SEL R7, RZ, 0x1fffe, !P0 ;  /* 0x0001fffeff077807 */ /* 0x000fe40004000000 */
[-C--:B------:R-:W-:Y:S02]  /*37c0*/  ISETP.GT.U32.AND P1, PT, R29, R2.reuse, PT ;  /* 0x000000021d00720c */ /* 0x080fe40003f24070 */
[----:B------:R-:W-:Y:S02]  /*37d0*/  ISETP.GT.U32.AND P0, PT, R23, R2, PT ;  /* 0x000000021700720c */ /* 0x000fe40003f04070 */
[----:B------:R-:W-:Y:S02]  /*37e0*/  ISETP.GT.U32.AND.EX P4, PT, R26, RZ, PT, P3 ;  /* 0x000000ff1a00720c */ /* 0x000fe40003f84130 */
[----:B------:R-:W-:Y:S02]  /*37f0*/  ISETP.GT.U32.AND.EX P3, PT, R10, RZ, PT, P2 ;  /* 0x000000ff0a00720c */ /* 0x000fe40003f64120 */
[----:B------:R-:W-:-:S02]  /*3800*/  ISETP.GT.U32.AND.EX P1, PT, R8, RZ, PT, P1 ;  /* 0x000000ff0800720c */ /* 0x000fc40003f24110 */
[----:B------:R-:W-:Y:S02]  /*3810*/  ISETP.GT.U32.AND.EX P2, PT, R6, RZ, PT, P0 ;  /* 0x000000ff0600720c */ /* 0x000fe40003f44100 */
[-C--:B------:R-:W-:Y:S02]  /*3820*/  ISETP.GT.U32.AND P0, PT, R11, R2.reuse, PT ;  /* 0x000000020b00720c */ /* 0x080fe40003f04070 */
[----:B------:R-:W-:Y:S02]  /*3830*/  P2R R97, PR, RZ, 0x2 ;  /* 0x00000002ff617803 */ /* 0x000fe40000000000 */
[----:B------:R-:W-:Y:S02]  /*3840*/  ISETP.GT.U32.AND.EX P1, PT, R20, RZ, PT, P0 ;  /* 0x000000ff1400720c */ /* 0x000fe40003f24100 */
[----:B------:R-:W-:Y:S02]  /*3850*/  ISETP.GT.U32.AND P0, PT, R27, R2, PT ;  /* 0x000000021b00720c */ /* 0x000fe40003f04070 */
[----:B------:R-:W-:-:S02]  /*3860*/  P2R R8, PR, RZ, 0x4 ;  /* 0x00000004ff087803 */ /* 0x000fc40000000000 */
[----:B------:R-:W-:Y:S02]  /*3870*/  ISETP.GT.U32.AND.EX P2, PT, R24, RZ, PT, P0 ;  /* 0x000000ff1800720c */ /* 0x000fe40003f44100 */
[-C--:B------:R-:W-:Y:S02]  /*3880*/  ISETP.GT.U32.AND P0, PT, R25, R2.reuse, PT ;  /* 0x000000021900720c */ /* 0x080fe40003f04070 */
[----:B------:R-:W-:Y:S02]  /*3890*/  P2R R94, PR, RZ, 0x2 ;  /* 0x00000002ff5e7803 */ /* 0x000fe40000000000 */
[----:B------:R-:W-:Y:S02]  /*38a0*/  ISETP.GT.U32.AND.EX P1, PT, R22, RZ, PT, P0 ;  /* 0x000000ff1600720c */ /* 0x000fe40003f24100 */
[----:B------:R-:W-:Y:S02]  /*38b0*/  ISETP.GT.U32.AND P0, PT, R53, R2, PT ;  /* 0x000000023500720c */ /* 0x000fe40003f04070 */
[----:B------:R-:W-:-:S02]  /*38c0*/  P2R R53, PR, RZ, 0x2 ;  /* 0x00000002ff357803 */ /* 0x000fc40000000000 */
[----:B------:R-:W-:Y:S02]  /*38d0*/  ISETP.GT.U32.AND P1, PT, R33, R2, PT ;  /* 0x000000022100720c */ /* 0x000fe40003f24070 */
[----:B------:R-:W-:Y:S02]  /*38e0*/  P2R R6, PR, RZ, 0x8 ;  /* 0x00000008ff067803 */ /* 0x000fe40000000000 */
[----:B------:R-:W-:Y:S02]  /*38f0*/  ISETP.GT.U32.AND.EX P1, PT, R28, RZ, PT, P1 ;  /* 0x000000ff1c00720c */ /* 0x000fe40003f24110 */
[----:B------:R-:W-:Y:S02]  /*3900*/  ISETP.GT.U32.AND.EX P0, PT, R52, RZ, PT, P0 ;  /* 0x000000ff3400720c */ /* 0x000fe40003f04100 */
[----:B------:R-:W-:Y:S02]  /*3910*/  P2R R95, PR, RZ, 0x2 ;  /* 0x00000002ff5f7803 */ /* 0x000fe40000000000 */
[----:B------:R-:W-:-:S02]  /*3920*/  ISETP.NE.AND P1, PT, R8, RZ, PT ;  /* 0x000000ff0800720c */ /* 0x000fc40003f25270 */
[----:B------:R-:W-:Y:S02]  /*3930*/  P2R R70, PR, RZ, 0x10 ;  /* 0x00000010ff467803 */ /* 0x000fe40000000000 */
[----:B------:R-:W-:Y:S02]  /*3940*/  P2R R96, PR, RZ, 0x2 ;  /* 0x00000002ff607803 */ /* 0x000fe40000000000 */
[----:B------:R-:W-:Y:S02]  /*3950*/  ISETP.NE.AND P1, PT, R6, RZ, PT ;  /* 0x000000ff0600720c */ /* 0x000fe40003f25270 */
[----:B------:R-:W-:Y:S02]  /*3960*/  P2R R99, PR, RZ, 0x4 ;  /* 0x00000004ff637803 */ /* 0x000fe40000000000 */
[----:B------:R-:W-:Y:S02]  /*3970*/  P2R R98, PR, RZ, 0x2 ;  /* 0x00000002ff627803 */ /* 0x000fe40000000000 */
[----:B------:R-:W-:-:S02]  /*3980*/  ISETP.NE.AND P1, PT, R4, RZ, PT ;  /* 0x000000ff0400720c */ /* 0x000fc40003f25270 */
[----:B------:R-:W-:Y:S02]  /*3990*/  SEL R4, RZ, 0x1, !P0 ;  /* 0x00000001ff047807 */ /* 0x000fe40004000000 */
[-C--:B------:R-:W-:Y:S02]  /*39a0*/  ISETP.GT.U32.AND P2, PT, R21, R2.reuse, PT ;  /* 0x000000021500720c */ /* 0x080fe40003f44070 */
[-C--:B------:R-:W-:Y:S01]  /*39b0*/  ISETP.GT.U32.AND P3, PT, R19, R2.reuse, PT ;  /* 0x000000021300720c */ /* 0x080fe20003f64070 */
[----:B------:R-:W-:Y:S01]  /*39c0*/  IMAD.IADD R4, R4, 0x1, R7 ;  /* 0x0000000104047824 */ /* 0x000fe200078e0207 */
[-C--:B------:R-:W-:Y:S02]  /*39d0*/  ISETP.GT.U32.AND P4, PT, R17, R2.reuse, PT ;  /* 0x000000021100720c */ /* 0x080fe40003f84070 */
[----:B------:R-:W-:Y:S02]  /*39e0*/  ISETP.GT.U32.AND P5, PT, R15, R2, PT ;  /* 0x000000020f00720c */ /* 0x000fe40003fa4070 */
[----:B------:R-:W-:-:S02]  /*39f0*/  LOP3.LUT R4, R4, 0x3, RZ, 0xc0, !PT ;  /* 0x0000000304047812 */ /* 0x000fc400078ec0ff */
[----:B------:R-:W-:Y:S02]  /*3a00*/  ISETP.GT.U32.AND P6, PT, R13, R2, PT ;  /* 0x000000020d00720c */ /* 0x000fe40003fc4070 */
[----:B------:R-:W-:Y:S02]  /*3a10*/  ISETP.GT.U32.AND.EX P2, PT, R18, RZ, PT, P2 ;  /* 0x000000ff1200720c */ /* 0x000fe40003f44120 */
[----:B------:R-:W-:Y:S02]  /*3a20*/  ISETP.GT.U32.AND.EX P3, PT, R16, RZ, PT, P3 ;  /* 0x000000ff1000720c */ /* 0x000fe40003f64130 */
[----:B------:R-:W-:Y:S02]  /*3a30*/  ISETP.GT.U32.AND.EX P4, PT, R14, RZ, PT, P4 ;  /* 0x000000ff0e00720c */ /* 0x000fe40003f84140 */
[----:B------:R-:W-:Y:S02]  /*3a40*/  ISETP.GT.U32.AND.EX P5, PT, R9, RZ, PT, P5 ;  /* 0x000000ff0900720c */ /* 0x000fe40003fa4150 */
[----:B------:R-:W-:-:S02]  /*3a50*/  ISETP.GT.U32.AND.EX P6, PT, R12, RZ, PT, P6 ;  /* 0x000000ff0c00720c */ /* 0x000fc40003fc4160 */
[----:B------:R-:W-:Y:S02]  /*3a60*/  IADD3 R58, PT, PT, R4, R5, R58 ;  /* 0x00000005043a7210 */ /* 0x000fe40007ffe03a */
[----:B------:R-:W2:Y:S02]  /*3a70*/  LDTM.x32 R4, tmem[UR11+0x40] ;  /* 0x0000400b000479ee */ /* 0x000ea400082c0000 */
[----:B0-2---:R-:W-:Y:S01]  /*3a80*/  FMUL R5, R5, UR33 ;  /* 0x0000002105057c20 */ /* 0x005fe20008400000 */
[----:B------:R-:W-:Y:S01]  /*3a90*/  FMUL R6, R6, UR33 ;  /* 0x0000002106067c20 */ /* 0x000fe20008400000 */
[----:B------:R-:W-:Y:S01]  /*3aa0*/  FMUL R10, R10, UR33 ;  /* 0x000000210a0a7c20 */ /* 0x000fe20008400000 */
[----:B------:R-:W-:Y:S02]  /*3ab0*/  FMUL R11, R11, UR33 ;  /* 0x000000210b0b7c20 */ /* 0x000fe40008400000 */
[----:B------:R-:W-:Y:S01]  /*3ac0*/  FSEL R52, R5, -INF , !P6 ;  /* 0xff80000005347808 */ /* 0x000fe20007000000 */
[----:B------:R-:W-:Y:S01]  /*3ad0*/  FMUL R5, R7, UR33 ;  /* 0x0000002107057c20 */ /* 0x000fe20008400000 */
[----:B------:R-:W-:Y:S01]  /*3ae0*/  ISETP.NE.AND P6, PT, R53, RZ, PT ;  /* 0x000000ff3500720c */ /* 0x000fe20003fc5270 */
[----:B------:R-:W-:Y:S01]  /*3af0*/  FMUL R7, R9, UR33 ;  /* 0x0000002109077c20 */ /* 0x000fe20008400000 */
[----:B------:R-:W-:Y:S01]  /*3b00*/  FSEL R53, R6, -INF , !P5 ;  /* 0xff80000006357808 */ /* 0x000fe20006800000 */
[----:B------:R-:W-:Y:S01]  /*3b10*/  FMUL R6, R8, UR33 ;  /* 0x0000002108067c20 */ /* 0x000fe20008400000 */
[----:B------:R-:W-:-:S02]  /*3b20*/  ISETP.NE.AND P5, PT, R99, RZ, PT ;  /* 0x000000ff6300720c */ /* 0x000fc40003fa5270 */
[----:B------:R-:W-:Y:S02]  /*3b30*/  FSEL R7, R7, -INF , !P2 ;  /* 0xff80000007077808 */ /* 0x000fe40005000000 */
[----:B------:R-:W-:Y:S02]  /*3b40*/  FSEL R6, R6, -INF , !P3 ;  /* 0xff80000006067808 */ /* 0x000fe40005800000 */
[----:B------:R-:W-:Y:S02]  /*3b50*/  ISETP.NE.AND P3, PT, R70, RZ, PT ;  /* 0x000000ff4600720c */ /* 0x000fe40003f65270 */
[-C--:B------:R-:W-:Y:S02]  /*3b60*/  ISETP.GT.U32.AND P2, PT, R91, R2.reuse, PT ;  /* 0x000000025b00720c */ /* 0x080fe40003f44070 */
[----:B------:R-:W-:Y:S02]  /*3b70*/  SEL R91, RZ, 0x7fff8, !P3 ;  /* 0x0007fff8ff5b7807 */ /* 0x000fe40005800000 */
[----:B------:R-:W-:-:S02]  /*3b80*/  ISETP.GT.U32.AND P3, PT, R89, R2, PT ;  /* 0x000000025900720c */ /* 0x000fc40003f64070 */
[----:B------:R-:W-:Y:S02]  /*3b90*/  ISETP.GT.U32.AND.EX P2, PT, R72, RZ, PT, P2 ;  /* 0x000000ff4800720c */ /* 0x000fe40003f44120 */
[----:B------:R-:W-:Y:S02]  /*3ba0*/  ISETP.GT.U32.AND.EX P3, PT, R76, RZ, PT, P3 ;  /* 0x000000ff4c00720c */ /* 0x000fe40003f64130 */
[----:B------:R-:W-:Y:S02]  /*3bb0*/  SEL R8, RZ, 0x1, !P2 ;  /* 0x00000001ff087807 */ /* 0x000fe40005000000 */
[----:B------:R-:W-:Y:S02]  /*3bc0*/  SEL R9, RZ, 0x1fffe, !P3 ;  /* 0x0001fffeff097807 */ /* 0x000fe40005800000 */
[----:B------:R-:W-:Y:S02]  /*3bd0*/  ISETP.NE.AND P3, PT, R94, RZ, PT ;  /* 0x000000ff5e00720c */ /* 0x000fe40003f65270 */
[----:B------:R-:W-:-:S02]  /*3be0*/  ISETP.GT.U32.AND P2, PT, R85, R2, PT ;  /* 0x000000025500720c */ /* 0x000fc40003f44070 */
[----:B------:R-:W-:Y:S02]  /*3bf0*/  SEL R85, RZ, 0x7fff8, !P3 ;  /* 0x0007fff8ff557807 */ /* 0x000fe40005800000 */
[----:B------:R-:W-:Y:S02]  /*3c00*/  ISETP.GT.U32.AND P3, PT, R83, R2, PT ;  /* 0x000000025300720c */ /* 0x000fe40003f64070 */
[----:B------:R-:W-:Y:S02]  /*3c10*/  SEL R83, RZ, 0x1fffe, !P6 ;  /* 0x0001fffeff537807 */ /* 0x000fe40007000000 */
[----:B------:R-:W-:Y:S02]  /*3c20*/  LOP3.LUT P6, RZ, R0, 0xff, RZ, 0xc0, !PT ;  /* 0x000000ff00ff7812 */ /* 0x000fe400078cc0ff */
[----:B------:R-:W-:Y:S01]  /*3c30*/  ISETP.GT.U32.AND.EX P2, PT, R56, RZ, PT, P2 ;  /* 0x000000ff3800720c */ /* 0x000fe20003f44120 */
[----:B------:R-:W-:Y:S01]  /*3c40*/  IMAD.IADD R56, R8, 0x1, R9 ;  /* 0x0000000108387824 */ /* 0x000fe200078e0209 */
[----:B------:R-:W-:-:S02]  /*3c50*/  SEL R76, RZ, 0x1, !P5 ;  /* 0x00000001ff4c7807 */ /* 0x000fc40006800000 */
[----:B------:R-:W-:Y:S01]  /*3c60*/  ISETP.GT.U32.AND P5, PT, R81, R2, PT ;  /* 0x000000025100720c */ /* 0x000fe20003fa4070 */
[----:B------:R-:W-:Y:S01]  /*3c70*/  IMAD.U32 R81, R54, -0x80000000, RZ ;  /* 0x8000000036517824 */ /* 0x000fe200078e00ff */
[----:B------:R-:W-:Y:S02]  /*3c80*/  FSEL R54, R10, -INF , !P2 ;  /* 0xff8000000a367808 */ /* 0x000fe40005000000 */
[----:B------:R-:W-:Y:S02]  /*3c90*/  FSEL R5, R5, -INF , !P4 ;  /* 0xff80000005057808 */ /* 0x000fe40006000000 */
[----:B------:R-:W-:Y:S01]  /*3ca0*/  ISETP.NE.AND P4, PT, R97, RZ, PT ;  /* 0x000000ff6100720c */ /* 0x000fe20003f85270 */
[----:B------:R-:W0:Y:S01]  /*3cb0*/  @!P6 SYNCS.CCTL.IV [UR9+0x4c10] ;  /* 0x004c1000ff00e9b1 */ /* 0x000e220008000009 */
[----:B------:R-:W-:Y:S01]  /*3cc0*/  NOP ;  /* 0x0000000000007918 */ /* 0x000fe20000000000 */
[----:B------:R-:W-:Y:S02]  /*3cd0*/  SEL R70, RZ, 0x4, !P1 ;  /* 0x00000004ff467807 */ /* 0x000fe40004800000 */
[----:B------:R-:W-:-:S02]  /*3ce0*/  ISETP.NE.AND P1, PT, R98, RZ, PT ;  /* 0x000000ff6200720c */ /* 0x000fc40003f25270 */
[----:B------:R-:W-:Y:S01]  /*3cf0*/  SEL R89, RZ, 0x1fffe, !P4 ;  /* 0x0001fffeff597807 */ /* 0x000fe20006000000 */
[----:B0-----:R-:W0:Y:S01]  /*3d00*/  SYNCS.PHASECHK.TRANS64.TRYWAIT P2, [UR28], R81 ;  /* 0x00000051ff0075a7 */ /* 0x001e22000804111c */
[----:B------:R-:W-:Y:S02]  /*3d10*/  SEL R72, RZ, 0x1, !P1 ;  /* 0x00000001ff487807 */ /* 0x000fe40004800000 */
[----:B------:R-:W-:Y:S02]  /*3d20*/  ISETP.GT.U32.AND P4, PT, R87, R2, PT ;  /* 0x000000025700720c */ /* 0x000fe40003f84070 */
[----:B------:R-:W-:Y:S02]  /*3d30*/  ISETP.NE.AND P1, PT, R96, RZ, PT ;  /* 0x000000ff6000720c */ /* 0x000fe40003f25270 */
[----:B------:R-:W-:Y:S02]  /*3d40*/  ISETP.GT.U32.AND.EX P4, PT, R74, RZ, PT, P4 ;  /* 0x000000ff4a00720c */ /* 0x000fe40003f84140 */
[----:B------:R-:W-:-:S02]  /*3d50*/  SEL R74, RZ, 0x4, !P1 ;  /* 0x00000004ff4a7807 */ /* 0x000fc40004800000 */
[----:B------:R-:W-:Y:S02]  /*3d60*/  ISETP.NE.AND P1, PT, R95, RZ, PT ;  /* 0x000000ff5f00720c */ /* 0x000fe40003f25270 */
[----:B------:R-:W-:Y:S02]  /*3d70*/  SEL R9, RZ, 0x7fff8, !P4 ;  /* 0x0007fff8ff097807 */ /* 0x000fe40006000000 */
[----:B------:R-:W-:Y:S02]  /*3d80*/  SEL R8, RZ, 0x4, !P1 ;  /* 0x00000004ff087807 */ /* 0x000fe40004800000 */
[----:B------:R-:W-:Y:S02]  /*3d90*/  ISETP.GT.U32.AND P1, PT, R79, R2, PT ;  /* 0x000000024f00720c */ /* 0x000fe40003f24070 */
[----:B------:R-:W-:Y:S02]  /*3da0*/  LOP3.LUT R56, R56, 0x3, RZ, 0xc0, !PT ;  /* 0x0000000338387812 */ /* 0x000fe400078ec0ff */
[----:B------:R-:W-:-:S02]  /*3db0*/  ISETP.GT.U32.AND.EX P3, PT, R93, RZ, PT, P3 ;  /* 0x000000ff5d00720c */ /* 0x000fc40003f64130 */
[----:B------:R-:W-:Y:S02]  /*3dc0*/  IADD3 R79, PT, PT, R56, R9, R8 ;  /* 0x00000009384f7210 */ /* 0x000fe40007ffe008 */
[----:B------:R-:W-:Y:S02]  /*3dd0*/  ISETP.GT.U32.AND.EX P5, PT, R92, RZ, PT, P5 ;  /* 0x000000ff5c00720c */ /* 0x000fe40003fa4150 */
[----:B------:R-:W-:Y:S02]  /*3de0*/  ISETP.GT.U32.AND.EX P1, PT, R90, RZ, PT, P1 ;  /* 0x000000ff5a00720c */ /* 0x000fe40003f24110 */
[----:B------:R-:W-:Y:S01]  /*3df0*/  ISETP.GT.U32.AND P4, PT, R73, R2, PT ;  /* 0x000000024900720c */ /* 0x000fe20003f84070 */
[----:B0-----:R-:W-:-:S12]  /*3e00*/  @!P2 BRA `(.L_x_17) ;  /* 0x0000002c00bca947 */ /* 0x001fd80003800000 */
.L_x_25:
[----:B------:R-:W-:Y:S01]  /*3e10*/  FMUL R13, R13, UR33 ;  /* 0x000000210d0d7c20 */ /* 0x000fe20008400000 */
[----:B-1----:R-:W-:Y:S01]  /*3e20*/  USHF.R.S32.HI UR4, URZ, 0x1f, UR27 ;  /* 0x0000001fff047899 */ /* 0x002fe2000801141b */
[----:B------:R-:W-:Y:S01]  /*3e30*/  ISETP.GT.U32.AND P2, PT, R71, R2, PT ;  /* 0x000000024700720c */ /* 0x000fe20003f44070 */
[----:B------:R-:W-:Y:S01]  /*3e40*/  FMUL R12, R12, UR33 ;  /* 0x000000210c0c7c20 */ /* 0x000fe20008400000 */
[----:B------:R-:W-:Y:S01]  /*3e50*/  FSEL R56, R11, -INF , !P1 ;  /* 0xff8000000b387808 */ /* 0x000fe20004800000 */
[----:B------:R-:W-:Y:S01]  /*3e60*/  IMAD.IADD R76, R76, 0x1, R83 ;  /* 0x000000014c4c7824 */ /* 0x000fe200078e0253 */
[----:B------:R-:W-:Y:S01]  /*3e70*/  FSEL R71, R13, -INF , !P3 ;  /* 0xff8000000d477808 */ /* 0x000fe20005800000 */
[----:B------:R-:W-:Y:S01]  /*3e80*/  IMAD.IADD R72, R72, 0x1, R89 ;  /* 0x0000000148487824 */ /* 0x000fe200078e0259 */
[----:B------:R-:W-:Y:S02]  /*3e90*/  IADD3 R10, P3, PT, R44, UR27, RZ ;  /* 0x0000001b2c0a7c10 */ /* 0x000fe4000ff7e0ff */
[----:B------:R-:W-:-:S02]  /*3ea0*/  FSEL R73, R12, -INF , !P5 ;  /* 0xff8000000c497808 */ /* 0x000fc40006800000 */
[----:B------:R-:W-:Y:S02]  /*3eb0*/  IADD3.X R11, PT, PT, R45, UR4, RZ, P3, !PT ;  /* 0x000000042d0b7c10 */ /* 0x000fe40009ffe4ff */
[----:B------:R-:W-:Y:S02]  /*3ec0*/  IADD3 R8, P1, PT, R46, UR27, RZ ;  /* 0x0000001b2e087c10 */ /* 0x000fe4000ff3e0ff */
[----:B------:R-:W-:Y:S02]  /*3ed0*/  IADD3 R12, P3, PT, R42, UR27, RZ ;  /* 0x0000001b2a0c7c10 */ /* 0x000fe4000ff7e0ff */
[----:B------:R-:W-:Y:S02]  /*3ee0*/  LOP3.LUT R76, R76, 0x3, RZ, 0xc0, !PT ;  /* 0x000000034c4c7812 */ /* 0x000fe400078ec0ff */
[----:B------:R-:W-:Y:S02]  /*3ef0*/  IADD3.X R9, PT, PT, R47, UR4, RZ, P1, !PT ;  /* 0x000000042f097c10 */ /* 0x000fe40008ffe4ff */
[----:B------:R-:W-:-:S02]  /*3f00*/  IADD3.X R13, PT, PT, R43, UR4, RZ, P3, !PT ;  /* 0x000000042b0d7c10 */ /* 0x000fc40009ffe4ff */
[-C--:B------:R-:W-:Y:S01]  /*3f10*/  ISETP.GT.U32.AND P3, PT, R75, R2.reuse, PT ;  /* 0x000000024b00720c */ /* 0x080fe20003f64070 */
[----:B------:R0:W2:Y:S01]  /*3f20*/  LDG.E.U8 R8, desc[UR24][R8.64] ;  /* 0x0000001808087981 */ /* 0x0000a2000c1e1100 */
[----:B------:R-:W-:Y:S01]  /*3f30*/  IADD3 R85, PT, PT, R76, R85, R74 ;  /* 0x000000554c557210 */ /* 0x000fe20007ffe04a */
[----:B------:R-:W-:Y:S01]  /*3f40*/  FMUL R14, R14, UR33 ;  /* 0x000000210e0e7c20 */ /* 0x000fe20008400000 */
[----:B------:R-:W-:Y:S01]  /*3f50*/  ISETP.GT.U32.AND P1, PT, R77, R2, PT ;  /* 0x000000024d00720c */ /* 0x000fe20003f24070 */
[----:B------:R-:W3:Y:S01]  /*3f60*/  LDG.E.U8 R76, desc[UR24][R12.64] ;  /* 0x000000180c4c7981 */ /* 0x000ee2000c1e1100 */
[----:B------:R-:W-:Y:S02]  /*3f70*/  LOP3.LUT R58, R58, 0xf, RZ, 0xc0, !PT ;  /* 0x0000000f3a3a7812 */ /* 0x000fe400078ec0ff */
[----:B------:R-:W-:Y:S01]  /*3f80*/  ISETP.GT.U32.AND.EX P3, PT, R86, RZ, PT, P3 ;  /* 0x000000ff5600720c */ /* 0x000fe20003f64130 */
[----:B------:R-:W-:Y:S01]  /*3f90*/  FMUL R15, R15, UR33 ;  /* 0x000000210f0f7c20 */ /* 0x000fe20008400000 */
[----:B------:R-:W-:Y:S01]  /*3fa0*/  ISETP.GT.U32.AND.EX P1, PT, R88, RZ, PT, P1 ;  /* 0x000000ff5800720c */ /* 0x000fe20003f24110 */
[----:B------:R-:W-:Y:S01]  /*3fb0*/  IMAD R79, R79, 0x10, R58 ;  /* 0x000000104f4f7824 */ /* 0x000fe200078e023a */
[----:B------:R-:W-:Y:S01]  /*3fc0*/  FSEL R14, R14, -INF , !P3 ;  /* 0xff8000000e0e7808 */ /* 0x000fe20005800000 */
[----:B------:R1:W4:Y:S01]  /*3fd0*/  LDG.E.U8 R74, desc[UR24][R10.64] ;  /* 0x000000180a4a7981 */ /* 0x000322000c1e1100 */
[----:B------:R-:W-:-:S02]  /*3fe0*/  IADD3 R58, P3, PT, R40, UR27, RZ ;  /* 0x0000001b283a7c10 */ /* 0x000fc4000ff7e0ff */
[----:B------:R-:W-:Y:S02]  /*3ff0*/  FSEL R15, R15, -INF , !P1 ;  /* 0xff8000000f0f7808 */ /* 0x000fe40004800000 */
[----:B------:R-:W-:Y:S02]  /*4000*/  ISETP.GT.U32.AND P1, PT, R59, R2, PT ;  /* 0x000000023b00720c */ /* 0x000fe40003f24070 */
[----:B------:R-:W-:Y:S02]  /*4010*/  IADD3.X R59, PT, PT, R41, UR4, RZ, P3, !PT ;  /* 0x00000004293b7c10 */ /* 0x000fe40009ffe4ff */
[----:B------:R-:W-:-:S03]  /*4020*/  LOP3.LUT R72, R72, 0x3, RZ, 0xc0, !PT ;  /* 0x0000000348487812 */ /* 0x000fc600078ec0ff */
[----:B------:R5:W2:Y:S01]  /*4030*/  LDG.E.U8 R58, desc[UR24][R58.64] ;  /* 0x000000183a3a7981 */ /* 0x000aa2000c1e1100 */
[----:B------:R-:W-:-:S05]  /*4040*/  IADD3 R70, PT, PT, R72, R91, R70 ;  /* 0x0000005b48467210 */ /* 0x000fca0007ffe046 */
[----:B------:R-:W-:Y:S01]  /*4050*/  IMAD.SHL.U32 R70, R70, 0x100, RZ ;  /* 0x0000010046467824 */ /* 0x000fe200078e00ff */
[----:B------:R-:W-:-:S04]  /*4060*/  LOP3.LUT R79, R79, 0xff, RZ, 0xc0, !PT ;  /* 0x000000ff4f4f7812 */ /* 0x000fc800078ec0ff */
[----:B------:R-:W-:-:S05]  /*4070*/  LOP3.LUT R70, R70, 0xf00, RZ, 0xe2, !PT ;  /* 0x00000f0046467812 */ /* 0x000fca00078ee2ff */
[----:B------:R-:W-:-:S04]  /*4080*/  IMAD R70, R85, 0x1000, R70 ;  /* 0x0000100055467824 */ /* 0x000fc800078e0246 */
[----:B------:R-:W-:Y:S01]  /*4090*/  IMAD.IADD R70, R70, 0x1, R79 ;  /* 0x0000000146467824 */ /* 0x000fe200078e024f */
[----:B------:R-:W-:Y:S01]  /*40a0*/  ISETP.GT.U32.AND P3, PT, R57, R2, PT ;  /* 0x000000023900720c */ /* 0x000fe20003f64070 */
[----:B0-----:R-:W-:-:S03]  /*40b0*/  FMUL R9, R16, UR33 ;  /* 0x0000002110097c20 */ /* 0x001fc60008400000 */
[----:B------:R-:W-:Y:S01]  /*40c0*/  LOP3.LUT R70, R70, 0xffff, RZ, 0xc0, !PT ;  /* 0x0000ffff46467812 */ /* 0x000fe200078ec0ff */
[----:B-1----:R-:W-:Y:S01]  /*40d0*/  FMUL R11, R17, UR33 ;  /* 0x00000021110b7c20 */ /* 0x002fe20008400000 */
[----:B------:R-:W-:Y:S02]  /*40e0*/  ISETP.GT.U32.AND.EX P3, PT, R78, RZ, PT, P3 ;  /* 0x000000ff4e00720c */ /* 0x000fe40003f64130 */
[----:B------:R-:W-:Y:S02]  /*40f0*/  ISETP.GT.U32.AND.EX P1, PT, R80, RZ, PT, P1 ;  /* 0x000000ff5000720c */ /* 0x000fe40003f24110 */
[--C-:B------:R-:W-:Y:S02]  /*4100*/  SHF.R.U32.HI R12, RZ, 0xf, R70.reuse ;  /* 0x0000000fff0c7819 */ /* 0x100fe40000011646 */
[----:B------:R-:W-:Y:S01]  /*4110*/  SHF.R.U32.HI R13, RZ, 0xe, R70 ;  /* 0x0000000eff0d7819 */ /* 0x000fe20000011646 */
[----:B------:R-:W-:Y:S01]  /*4120*/  FMUL R10, R18, UR33 ;  /* 0x00000021120a7c20 */ /* 0x000fe20008400000 */
[----:B------:R-:W-:Y:S01]  /*4130*/  FSEL R9, R9, -INF , !P3 ;  /* 0xff80000009097808 */ /* 0x000fe20005800000 */
[----:B------:R-:W-:Y:S01]  /*4140*/  FMUL R17, R21, UR33 ;  /* 0x0000002115117c20 */ /* 0x000fe20008400000 */
[----:B------:R-:W-:-:S02]  /*4150*/  ISETP.GT.U32.AND.EX P2, PT, R82, RZ, PT, P2 ;  /* 0x000000ff5200720c */ /* 0x000fc40003f44120 */
[----:B------:R-:W-:Y:S02]  /*4160*/  LOP3.LUT P3, RZ, R12, 0x1, RZ, 0xc0, !PT ;  /* 0x000000010cff7812 */ /* 0x000fe4000786c0ff */
[----:B------:R-:W-:Y:S02]  /*4170*/  FSEL R11, R11, -INF , !P1 ;  /* 0xff8000000b0b7808 */ /* 0x000fe40004800000 */
[----:B------:R-:W-:Y:S02]  /*4180*/  SHF.R.U32.HI R12, RZ, 0xd, R70 ;  /* 0x0000000dff0c7819 */ /* 0x000fe40000011646 */
[----:B------:R-:W-:Y:S01]  /*4190*/  LOP3.LUT P1, RZ, R13, 0x1, RZ, 0xc0, !PT ;  /* 0x000000010dff7812 */ /* 0x000fe2000782c0ff */
[----:B------:R-:W-:Y:S01]  /*41a0*/  FMUL R13, R19, UR33 ;  /* 0x00000021130d7c20 */ /* 0x000fe20008400000 */
[----:B------:R-:W-:Y:S02]  /*41b0*/  ISETP.GT.U32.AND.EX P4, PT, R84, RZ, PT, P4 ;  /* 0x000000ff5400720c */ /* 0x000fe40003f84140 */
[----:B------:R-:W-:-:S02]  /*41c0*/  FSEL R10, R10, -INF , !P2 ;  /* 0xff8000000a0a7808 */ /* 0x000fc40005000000 */
[--C-:B------:R-:W-:Y:S02]  /*41d0*/  SHF.R.U32.HI R16, RZ, 0xc, R70.reuse ;  /* 0x0000000cff107819 */ /* 0x100fe40000011646 */
[----:B------:R-:W-:Y:S01]  /*41e0*/  LOP3.LUT P2, RZ, R12, 0x1, RZ, 0xc0, !PT ;  /* 0x000000010cff7812 */ /* 0x000fe2000784c0ff */
[----:B------:R-:W-:Y:S01]  /*41f0*/  FMUL R12, R20, UR33 ;  /* 0x00000021140c7c20 */ /* 0x000fe20008400000 */
[----:B------:R-:W-:Y:S02]  /*4200*/  FSEL R17, R17, -INF , !P1 ;  /* 0xff80000011117808 */ /* 0x000fe40004800000 */
[----:B------:R-:W-:Y:S02]  /*4210*/  ISETP.GT.U32.AND P1, PT, R50, R2, PT ;  /* 0x000000023200720c */ /* 0x000fe40003f24070 */
[----:B------:R-:W-:Y:S02]  /*4220*/  FSEL R13, R13, -INF , !P4 ;  /* 0xff8000000d0d7808 */ /* 0x000fe40006000000 */
[----:B------:R-:W-:-:S02]  /*4230*/  SHF.R.U32.HI R18, RZ, 0xb, R70 ;  /* 0x0000000bff127819 */ /* 0x000fc40000011646 */
[----:B------:R-:W-:Y:S01]  /*4240*/  LOP3.LUT P4, RZ, R16, 0x1, RZ, 0xc0, !PT ;  /* 0x0000000110ff7812 */ /* 0x000fe2000788c0ff */
[----:B------:R-:W-:Y:S01]  /*4250*/  FMUL R16, R4, UR33 ;  /* 0x0000002104107c20 */ /* 0x000fe20008400000 */
[----:B------:R-:W-:Y:S01]  /*4260*/  ISETP.GT.U32.AND.EX P1, PT, R51, RZ, PT, P1 ;  /* 0x000000ff3300720c */ /* 0x000fe20003f24110 */
[----:B------:R-:W-:Y:S01]  /*4270*/  FMUL R22, R22, UR33 ;  /* 0x0000002116167c20 */ /* 0x000fe20008400000 */
[----:B------:R-:W-:Y:S02]  /*4280*/  FSEL R12, R12, -INF , !P3 ;  /* 0xff8000000c0c7808 */ /* 0x000fe40005800000 */
[----:B------:R-:W-:Y:S02]  /*4290*/  LOP3.LUT P3, RZ, R18, 0x1, RZ, 0xc0, !PT ;  /* 0x0000000112ff7812 */ /* 0x000fe4000786c0ff */
[--C-:B------:R-:W-:Y:S02]  /*42a0*/  SHF.R.U32.HI R18, RZ, 0xa, R70.reuse ;  /* 0x0000000aff127819 */ /* 0x100fe40000011646 */
[----:B------:R-:W-:-:S02]  /*42b0*/  SHF.R.U32.HI R19, RZ, 0x9, R70 ;  /* 0x00000009ff137819 */ /* 0x000fc40000011646 */
[----:B------:R-:W-:Y:S02]  /*42c0*/  FSEL R75, R16, -INF , !P1 ;  /* 0xff800000104b7808 */ /* 0x000fe40004800000 */
[----:B------:R-:W-:Y:S02]  /*42d0*/  FSEL R4, R22, -INF , !P2 ;  /* 0xff80000016047808 */ /* 0x000fe40005000000 */
[----:B------:R-:W-:Y:S02]  /*42e0*/  LOP3.LUT P2, RZ, R18, 0x1, RZ, 0xc0, !PT ;  /* 0x0000000112ff7812 */ /* 0x000fe4000784c0ff */
[----:B------:R-:W-:Y:S01]  /*42f0*/  LOP3.LUT P1, RZ, R19, 0x1, RZ, 0xc0, !PT ;  /* 0x0000000113ff7812 */ /* 0x000fe2000782c0ff */
[----:B------:R-:W-:Y:S01]  /*4300*/  FMUL R19, R23, UR33 ;  /* 0x0000002117137c20 */ /* 0x000fe20008400000 */
[----:B------:R-:W-:Y:S02]  /*4310*/  FMNMX3 R18, R75, R52, R53, !PT ;  /* 0x000000344b127276 */ /* 0x000fe40007800035 */
[----:B------:R-:W-:-:S02]  /*4320*/  SHF.R.U32.HI R20, RZ, 0x8, R70 ;  /* 0x00000008ff147819 */ /* 0x000fc40000011646 */
[----:B------:R-:W-:Y:S01]  /*4330*/  FMNMX3 R18, R18, R5, R6, !PT ;  /* 0x0000000512127276 */ /* 0x000fe20007800006 */
[----:B------:R-:W-:Y:S01]  /*4340*/  FMUL R16, R24, UR33 ;  /* 0x0000002118107c20 */ /* 0x000fe20008400000 */
[----:B------:R-:W-:Y:S02]  /*4350*/  FSEL R19, R19, -INF , !P4 ;  /* 0xff80000013137808 */ /* 0x000fe40006000000 */
[----:B------:R-:W-:Y:S02]  /*4360*/  LOP3.LUT P4, RZ, R20, 0x1, RZ, 0xc0, !PT ;  /* 0x0000000114ff7812 */ /* 0x000fe4000788c0ff */
[----:B------:R-:W-:Y:S02]  /*4370*/  SHF.R.U32.HI R21, RZ, 0x7, R70 ;  /* 0x00000007ff157819 */ /* 0x000fe40000011646 */
[----:B------:R-:W-:Y:S02]  /*4380*/  FMNMX3 R20, R18, R7, R54, !PT ;  /* 0x0000000712147276 */ /* 0x000fe40007800036 */
[----:B------:R-:W-:-:S02]  /*4390*/  FSEL R16, R16, -INF , !P3 ;  /* 0xff80000010107808 */ /* 0x000fc40005800000 */
[----:B------:R-:W-:Y:S01]  /*43a0*/  LOP3.LUT P3, RZ, R21, 0x1, RZ, 0xc0, !PT ;  /* 0x0000000115ff7812 */ /* 0x000fe2000786c0ff */
[----:B------:R-:W-:Y:S01]  /*43b0*/  FMUL R21, R25, UR33 ;  /* 0x0000002119157c20 */ /* 0x000fe20008400000 */
[----:B------:R-:W-:Y:S02]  /*43c0*/  FMNMX3 R20, R20, R56, R73, !PT ;  /* 0x0000003814147276 */ /* 0x000fe40007800049 */
[----:B------:R-:W-:Y:S02]  /*43d0*/  SHF.R.U32.HI R22, RZ, 0x6, R70 ;  /* 0x00000006ff167819 */ /* 0x000fe40000011646 */
[----:B------:R-:W-:Y:S01]  /*43e0*/  FMNMX3 R20, R20, R71, R14, !PT ;  /* 0x0000004714147276 */ /* 0x000fe2000780000e */
[----:B------:R-:W-:Y:S01]  /*43f0*/  FMUL R18, R26, UR33 ;  /* 0x000000211a127c20 */ /* 0x000fe20008400000 */
[----:B------:R-:W-:Y:S02]  /*4400*/  FSEL R21, R21, -INF , !P2 ;  /* 0xff80000015157808 */ /* 0x000fe40005000000 */
[----:B------:R-:W-:-:S02]  /*4410*/  LOP3.LUT P2, RZ, R22, 0x1, RZ, 0xc0, !PT ;  /* 0x0000000116ff7812 */ /* 0x000fc4000784c0ff */
[----:B------:R-:W-:Y:S02]  /*4420*/  SHF.R.U32.HI R23, RZ, 0x5, R70 ;  /* 0x00000005ff177819 */ /* 0x000fe40000011646 */
[----:B------:R-:W-:Y:S02]  /*4430*/  FMNMX3 R22, R20, R15, R9, !PT ;  /* 0x0000000f14167276 */ /* 0x000fe40007800009 */
[----:B------:R-:W-:Y:S02]  /*4440*/  FSEL R18, R18, -INF , !P1 ;  /* 0xff80000012127808 */ /* 0x000fe40004800000 */
[----:B------:R-:W-:Y:S01]  /*4450*/  LOP3.LUT P1, RZ, R23, 0x1, RZ, 0xc0, !PT ;  /* 0x0000000117ff7812 */ /* 0x000fe2000782c0ff */
[----:B------:R-:W-:Y:S01]  /*4460*/  FMUL R23, R27, UR33 ;  /* 0x000000211b177c20 */ /* 0x000fe20008400000 */
[----:B------:R-:W-:Y:S01]  /*4470*/  FMNMX3 R22, R22, R11, R10, !PT ;  /* 0x0000000b16167276 */ /* 0x000fe2000780000a */
[----:B------:R-:W-:Y:S01]  /*4480*/  FMUL R20, R28, UR33 ;  /* 0x000000211c147c20 */ /* 0x000fe20008400000 */
[----:B------:R-:W-:-:S02]  /*4490*/  SHF.R.U32.HI R24, RZ, 0x4, R70 ;  /* 0x00000004ff187819 */ /* 0x000fc40000011646 */
[----:B------:R-:W-:Y:S02]  /*44a0*/  SHF.R.U32.HI R25, RZ, 0x3, R70 ;  /* 0x00000003ff197819 */ /* 0x000fe40000011646 */
[----:B------:R-:W-:Y:S02]  /*44b0*/  FMNMX3 R22, R22, R13, R12, !PT ;  /* 0x0000000d16167276 */ /* 0x000fe4000780000c */
[----:B------:R-:W-:Y:S02]  /*44c0*/  FSEL R23, R23, -INF , !P4 ;  /* 0xff80000017177808 */ /* 0x000fe40006000000 */
[----:B------:R-:W-:Y:S02]  /*44d0*/  LOP3.LUT P4, RZ, R24, 0x1, RZ, 0xc0, !PT ;  /* 0x0000000118ff7812 */ /* 0x000fe4000788c0ff */
[----:B------:R-:W-:Y:S02]  /*44e0*/  FSEL R20, R20, -INF , !P3 ;  /* 0xff80000014147808 */ /* 0x000fe40005800000 */
[----:B------:R-:W-:Y:S01]  /*44f0*/  LOP3.LUT P3, RZ, R25, 0x1, RZ, 0xc0, !PT ;  /* 0x0000000119ff7812 */ /* 0x000fe2000786c0ff */
[----:B------:R-:W-:Y:S01]  /*4500*/  FMUL R25, R29, UR33 ;  /* 0x000000211d197c20 */ /* 0x000fe20008400000 */
[----:B------:R-:W-:-:S02]  /*4510*/  FMNMX3 R24, R22, R17, R4, !PT ;  /* 0x0000001116187276 */ /* 0x000fc40007800004 */
[----:B------:R-:W-:Y:S02]  /*4520*/  SHF.R.U32.HI R26, RZ, 0x2, R70 ;  /* 0x00000002ff1a7819 */ /* 0x000fe40000011646 */
[----:B------:R-:W-:Y:S01]  /*4530*/  FMNMX3 R24, R24, R19, R16, !PT ;  /* 0x0000001318187276 */ /* 0x000fe20007800010 */
[----:B------:R-:W-:Y:S01]  /*4540*/  FMUL R22, R30, UR33 ;  /* 0x000000211e167c20 */ /* 0x000fe20008400000 */
[----:B------:R-:W-:Y:S02]  /*4550*/  FSEL R25, R25, -INF , !P2 ;  /* 0xff80000019197808 */ /* 0x000fe40005000000 */
[----:B------:R-:W-:Y:S02]  /*4560*/  LOP3.LUT P2, RZ, R26, 0x1, RZ, 0xc0, !PT ;  /* 0x000000011aff7812 */ /* 0x000fe4000784c0ff */
[----:B------:R-:W-:Y:S01]  /*4570*/  FMNMX3 R26, R24, R21, R18, !PT ;  /* 0x00000015181a7276 */ /* 0x000fe20007800012 */
[----:B------:R-:W-:Y:S01]  /*4580*/  FMUL R24, R31, UR33 ;  /* 0x000000211f187c20 */ /* 0x000fe20008400000 */
[----:B------:R-:W-:Y:S01]  /*4590*/  FMUL R32, R32, UR33 ;  /* 0x0000002120207c20 */ /* 0x000fe20008400000 */
[----:B------:R-:W-:-:S02]  /*45a0*/  SHF.R.U32.HI R70, RZ, 0x1, R70 ;  /* 0x00000001ff467819 */ /* 0x000fc40000011646 */
[----:B------:R-:W-:Y:S02]  /*45b0*/  FSEL R22, R22, -INF , !P1 ;  /* 0xff80000016167808 */ /* 0x000fe40004800000 */
[----:B------:R-:W-:Y:S01]  /*45c0*/  FMNMX3 R27, R26, R23, R20, !PT ;  /* 0x000000171a1b7276 */ /* 0x000fe20007800014 */
[----:B------:R-:W-:Y:S01]  /*45d0*/  FMUL R33, R33, UR33 ;  /* 0x0000002121217c20 */ /* 0x000fe20008400000 */
[----:B------:R-:W-:Y:S01]  /*45e0*/  FMUL R26, R34, UR33 ;  /* 0x00000021221a7c20 */ /* 0x000fe20008400000 */
[----:B------:R-:W-:Y:S02]  /*45f0*/  LOP3.LUT P1, RZ, R70, 0x1, RZ, 0xc0, !PT ;  /* 0x0000000146ff7812 */ /* 0x000fe4000782c0ff */
[----:B------:R-:W-:Y:S02]  /*4600*/  FSEL R24, R24, -INF , !P4 ;  /* 0xff80000018187808 */ /* 0x000fe40006000000 */
[----:B------:R-:W-:Y:S02]  /*4610*/  FSEL R57, R32, -INF , !P3 ;  /* 0xff80000020397808 */ /* 0x000fe40005800000 */
[----:B------:R-:W-:Y:S01]  /*4620*/  FMNMX3 R28, R27, R25, R22, !PT ;  /* 0x000000191b1c7276 */ /* 0x000fe20007800016 */
[----:B------:R-:W-:Y:S01]  /*4630*/  FMUL R27, R35, UR33 ;  /* 0x00000021231b7c20 */ /* 0x000fe20008400000 */
[----:B-----5:R-:W-:-:S02]  /*4640*/  FSEL R59, R33, -INF , !P2 ;  /* 0xff800000213b7808 */ /* 0x020fc40005000000 */
[----:B------:R-:W-:Y:S02]  /*4650*/  FSEL R26, R26, -INF , !P1 ;  /* 0xff8000001a1a7808 */ /* 0x000fe40004800000 */
[----:B------:R-:W-:Y:S02]  /*4660*/  FMNMX3 R28, R28, R24, R57, !PT ;  /* 0x000000181c1c7276 */ /* 0x000fe40007800039 */
[----:B------:R-:W-:Y:S02]  /*4670*/  FSEL R27, R27, -INF , !P0 ;  /* 0xff8000001b1b7808 */ /* 0x000fe40004000000 */
[----:B------:R-:W-:-:S04]  /*4680*/  FMNMX3 R28, R28, R59, R26, !PT ;  /* 0x0000003b1c1c7276 */ /* 0x000fc8000780001a */
[----:B------:R-:W-:-:S05]  /*4690*/  FMNMX3 R70, R28, R27, R55, !PT ;  /* 0x0000001b1c467276 */ /* 0x000fca0007800037 */
[--C-:B------:R-:W-:Y:S01]  /*46a0*/  FADD R28, R52, -R70.reuse ;  /* 0x80000046341c7221 */ /* 0x100fe20000000000 */
[--C-:B------:R-:W-:Y:S01]  /*46b0*/  FADD R75, R75, -R70.reuse ;  /* 0x800000464b4b7221 */ /* 0x100fe20000000000 */
[--C-:B------:R-:W-:Y:S02]  /*46c0*/  FADD R53, R53, -R70.reuse ;  /* 0x8000004635357221 */ /* 0x100fe40000000000 */
[----:B------:R-:W-:Y:S01]  /*46d0*/  FMUL R29, R28, 1.4426950216293334961 ;  /* 0x3fb8aa3b1c1d7820 */ /* 0x000fe20000400000 */
[----:B------:R-:W-:Y:S01]  /*46e0*/  FMUL R75, R75, 1.4426950216293334961 ;  /* 0x3fb8aa3b4b4b7820 */ /* 0x000fe20000400000 */
[--C-:B------:R-:W-:Y:S01]  /*46f0*/  FADD R28, R5, -R70.reuse ;  /* 0x80000046051c7221 */ /* 0x100fe20000000000 */
[----:B------:R-:W-:Y:S02]  /*4700*/  FMUL R30, R53, 1.4426950216293334961 ;  /* 0x3fb8aa3b351e7820 */ /* 0x000fe40000400000 */
[----:B------:R-:W-:Y:S01]  /*4710*/  MUFU.EX2 R52, R75 ;  /* 0x0000004b00347308 */ /* 0x000fe20000000800 */
[----:B------:R-:W-:Y:S01]  /*4720*/  FMUL R28, R28, 1.4426950216293334961 ;  /* 0x3fb8aa3b1c1c7820 */ /* 0x000fe20000400000 */
[----:B------:R-:W-:-:S06]  /*4730*/  FADD R6, R6, -R70 ;  /* 0x8000004606067221 */ /* 0x000fcc0000000000 */
[----:B------:R-:W0:Y:S01]  /*4740*/  MUFU.EX2 R29, R29 ;  /* 0x0000001d001d7308 */ /* 0x000e220000000800 */
[----:B------:R-:W-:Y:S01]  /*4750*/  FMUL R53, R6, 1.4426950216293334961 ;  /* 0x3fb8aa3b06357820 */ /* 0x000fe20000400000 */
[--C-:B------:R-:W-:Y:S01]  /*4760*/  FADD R7, R7, -R70.reuse ;  /* 0x8000004607077221 */ /* 0x100fe20000000000 */
[----:B------:R-:W-:-:S05]  /*4770*/  FADD R15, R15, -R70 ;  /* 0x800000460f0f7221 */ /* 0x000fca0000000000 */
[----:B------:R1:W5:Y:S01]  /*4780*/  MUFU.EX2 R5, R30 ;  /* 0x0000001e00057308 */ /* 0x0003620000000800 */
[----:B------:R-:W-:Y:S01]  /*4790*/  FMUL R6, R7, 1.4426950216293334961 ;  /* 0x3fb8aa3b07067820 */ /* 0x000fe20000400000 */
[--C-:B------:R-:W-:Y:S01]  /*47a0*/  FADD R54, R54, -R70.reuse ;  /* 0x8000004636367221 */ /* 0x100fe20000000000 */
[----:B------:R-:W-:Y:S01]  /*47b0*/  FMUL R32, R15, 1.4426950216293334961 ;  /* 0x3fb8aa3b0f207820 */ /* 0x000fe20000400000 */
[----:B------:R-:W-:-:S04]  /*47c0*/  FADD R11, R11, -R70 ;  /* 0x800000460b0b7221 */ /* 0x000fc80000000000 */
[----:B------:R-:W0:Y:S01]  /*47d0*/  MUFU.EX2 R28, R28 ;  /* 0x0000001c001c7308 */ /* 0x000e220000000800 */
[----:B------:R-:W-:Y:S01]  /*47e0*/  FMUL R7, R54, 1.4426950216293334961 ;  /* 0x3fb8aa3b36077820 */ /* 0x000fe20000400000 */
[--C-:B------:R-:W-:Y:S01]  /*47f0*/  FADD R56, R56, -R70.reuse ;  /* 0x8000004638387221 */ /* 0x100fe20000000000 */
[----:B------:R-:W-:Y:S01]  /*4800*/  FADD R15, R9, -R70 ;  /* 0x80000046090f7221 */ /* 0x000fe20000000000 */
[----:B------:R-:W-:-:S04]  /*4810*/  FMUL R11, R11, 1.4426950216293334961 ;  /* 0x3fb8aa3b0b0b7820 */ /* 0x000fc80000400000 */
[----:B------:R-:W0:Y:S01]  /*4820*/  MUFU.EX2 R53, R53 ;  /* 0x0000003500357308 */ /* 0x000e220000000800 */
[----:B-1----:R-:W-:Y:S01]  /*4830*/  FMUL R30, R56, 1.4426950216293334961 ;  /* 0x3fb8aa3b381e7820 */ /* 0x002fe20000400000 */
[----:B------:R-:W-:-:S06]  /*4840*/  FADD R73, R73, -R70 ;  /* 0x8000004649497221 */ /* 0x000fcc0000000000 */
[----:B------:R-:W1:Y:S01]  /*4850*/  MUFU.EX2 R6, R6 ;  /* 0x0000000600067308 */ /* 0x000e620000000800 */
[----:B------:R-:W-:Y:S01]  /*4860*/  FMUL R54, R73, 1.4426950216293334961 ;  /* 0x3fb8aa3b49367820 */ /* 0x000fe20000400000 */
[----:B------:R-:W-:-:S06]  /*4870*/  FADD R71, R71, -R70 ;  /* 0x8000004647477221 */ /* 0x000fcc0000000000 */
[----:B------:R0:W-:Y:S01]  /*4880*/  MUFU.EX2 R9, R32 ;  /* 0x0000002000097308 */ /* 0x0001e20000000800 */
[----:B------:R-:W-:Y:S01]  /*4890*/  FADD R12, R12, -R70 ;  /* 0x800000460c0c7221 */ /* 0x000fe20000000000 */
[----:B0-----:R-:W-:-:S06]  /*48a0*/  FADD R32, R52, R29 ;  /* 0x0000001d34207221 */ /* 0x001fcc0000000000 */
[----:B------:R-:W0:Y:S01]  /*48b0*/  MUFU.EX2 R7, R7 ;  /* 0x0000000700077308 */ /* 0x000e220000000800 */
[----:B------:R-:W-:Y:S01]  /*48c0*/  FMUL R31, R71, 1.4426950216293334961 ;  /* 0x3fb8aa3b471f7820 */ /* 0x000fe20000400000 */
[----:B------:R-:W-:-:S06]  /*48d0*/  FADD R14, R14, -R70 ;  /* 0x800000460e0e7221 */ /* 0x000fcc0000000000 */
[----:B------:R5:W-:Y:S01]  /*48e0*/  MUFU.EX2 R75, R11 ;  /* 0x0000000b004b7308 */ /* 0x000be20000000800 */
[----:B------:R-:W-:Y:S01]  /*48f0*/  FMUL R12, R12, 1.4426950216293334961 ;  /* 0x3fb8aa3b0c0c7820 */ /* 0x000fe20000400000 */
[----:B-----5:R-:W-:-:S06]  /*4900*/  FADD R11, R5, R32 ;  /* 0x00000020050b7221 */ /* 0x020fcc0000000000 */
[----:B------:R-:W5:Y:S01]  /*4910*/  MUFU.EX2 R30, R30 ;  /* 0x0000001e001e7308 */ /* 0x000f620000000800 */
[----:B------:R-:W-:Y:S01]  /*4920*/  FADD R32, R28, R11 ;  /* 0x0000000b1c207221 */ /* 0x000fe20000000000 */
[----:B------:R-:W-:-:S03]  /*4930*/  FMUL R14, R14, 1.4426950216293334961 ;  /* 0x3fb8aa3b0e0e7820 */ /* 0x000fc60000400000 */
[----:B------:R-:W-:-:S03]  /*4940*/  FADD R11, R53, R32 ;  /* 0x00000020350b7221 */ /* 0x000fc60000000000 */
[----:B------:R-:W0:Y:S01]  /*4950*/  MUFU.EX2 R54, R54 ;  /* 0x0000003600367308 */ /* 0x000e220000000800 */
[----:B------:R-:W-:-:S07]  /*4960*/  FADD R4, R4, -R70 ;  /* 0x8000004604047221 */ /* 0x000fce0000000000 */
[----:B------:R-:W0:Y:S08]  /*4970*/  MUFU.EX2 R31, R31 ;  /* 0x0000001f001f7308 */ /* 0x000e300000000800 */
[----:B------:R1:W-:Y:S01]  /*4980*/  MUFU.EX2 R77, R12 ;  /* 0x0000000c004d7308 */ /* 0x0003e20000000800 */
[----:B------:R-:W-:Y:S01]  /*4990*/  FMUL R15, R15, 1.4426950216293334961 ;  /* 0x3fb8aa3b0f0f7820 */ /* 0x000fe20000400000 */
[----:B------:R-:W-:Y:S01]  /*49a0*/  FMUL R4, R4, 1.4426950216293334961 ;  /* 0x3fb8aa3b04047820 */ /* 0x000fe20000400000 */
[----:B-1----:R-:W-:-:S05]  /*49b0*/  FADD R12, R6, R11 ;  /* 0x0000000b060c7221 */ /* 0x002fca0000000000 */
[----:B------:R-:W1:Y:S01]  /*49c0*/  MUFU.EX2 R14, R14 ;  /* 0x0000000e000e7308 */ /* 0x000e620000000800 */
[----:B0-----:R-:W-:Y:S01]  /*49d0*/  FADD R11, R7, R12 ;  /* 0x0000000c070b7221 */ /* 0x001fe20000000000 */
[----:B------:R-:W-:-:S03]  /*49e0*/  FADD R10, R10, -R70 ;  /* 0x800000460a0a7221 */ /* 0x000fc60000000000 */
[----:B-----5:R-:W-:-:S03]  /*49f0*/  FADD R11, R30, R11 ;  /* 0x0000000b1e0b7221 */ /* 0x020fc60000000000 */
        /* <DEDUP_REMOVED lines=8> */
[----:B------:R-:W-:-:S03]  /*4a80*/  FADD R17, R17, -R70 ;  /* 0x8000004611117221 */ /* 0x000fc60000000000 */
[----:B-1----:R-:W-:-:S03]  /*4a90*/  FADD R4, R14, R11 ;  /* 0x0000000b0e047221 */ /* 0x002fc60000000000 */
[----:B------:R-:W1:Y:S01]  /*4aa0*/  MUFU.EX2 R13, R13 ;  /* 0x0000000d000d7308 */ /* 0x000e620000000800 */
[----:B------:R-:W-:Y:S01]  /*4ab0*/  FADD R11, R9, R4 ;  /* 0x00000004090b7221 */ /* 0x000fe20000000000 */
[----:B------:R-:W-:Y:S01]  /*4ac0*/  FMUL R17, R17, 1.4426950216293334961 ;  /* 0x3fb8aa3b11117820 */ /* 0x000fe20000400000 */
[----:B------:R-:W-:Y:S02]  /*4ad0*/  FADD R19, R19, -R70 ;  /* 0x8000004613137221 */ /* 0x000fe40000000000 */
[----:B0-----:R-:W-:-:S03]  /*4ae0*/  FADD R4, R56, R11 ;  /* 0x0000000b38047221 */ /* 0x001fc60000000000 */
[----:B------:R-:W0:Y:S01]  /*4af0*/  MUFU.EX2 R78, R17 ;  /* 0x00000011004e7308 */ /* 0x000e220000000800 */
[----:B------:R-:W-:Y:S01]  /*4b00*/  FMUL R19, R19, 1.4426950216293334961 ;  /* 0x3fb8aa3b13137820 */ /* 0x000fe20000400000 */
[----:B------:R-:W-:Y:S01]  /*4b10*/  FADD R11, R75, R4 ;  /* 0x000000044b0b7221 */ /* 0x000fe20000000000 */
[----:B------:R-:W-:-:S03]  /*4b20*/  FADD R16, R16, -R70 ;  /* 0x8000004610107221 */ /* 0x000fc60000000000 */
[----:B-----5:R-:W-:Y:S02]  /*4b30*/  FADD R11, R10, R11 ;  /* 0x0000000b0a0b7221 */ /* 0x020fe40000000000 */
[----:B------:R-:W5:Y:S01]  /*4b40*/  MUFU.EX2 R19, R19 ;  /* 0x0000001300137308 */ /* 0x000f620000000800 */
[----:B------:R-:W-:Y:S01]  /*4b50*/  FMUL R16, R16, 1.4426950216293334961 ;  /* 0x3fb8aa3b10107820 */ /* 0x000fe20000400000 */
[--C-:B------:R-:W-:Y:S01]  /*4b60*/  FADD R21, R21, -R70.reuse ;  /* 0x8000004615157221 */ /* 0x100fe20000000000 */
[----:B-1----:R-:W-:Y:S01]  /*4b70*/  FADD R4, R13, R11 ;  /* 0x0000000b0d047221 */ /* 0x002fe20000000000 */
[----:B------:R-:W-:Y:S02]  /*4b80*/  FADD R18, R18, -R70 ;  /* 0x8000004612127221 */ /* 0x000fe40000000000 */
[----:B------:R-:W-:Y:S01]  /*4b90*/  FMUL R21, R21, 1.4426950216293334961 ;  /* 0x3fb8aa3b15157820 */ /* 0x000fe20000400000 */
[----:B------:R-:W-:Y:S01]  /*4ba0*/  FADD R11, R77, R4 ;  /* 0x000000044d0b7221 */ /* 0x000fe20000000000 */
[----:B------:R-:W1:Y:S01]  /*4bb0*/  MUFU.EX2 R79, R16 ;  /* 0x00000010004f7308 */ /* 0x000e620000000800 */
[----:B------:R-:W-:Y:S01]  /*4bc0*/  FMUL R18, R18, 1.4426950216293334961 ;  /* 0x3fb8aa3b12127820 */ /* 0x000fe20000400000 */
[----:B------:R-:W-:Y:S01]  /*4bd0*/  FADD R23, R23, -R70 ;  /* 0x8000004617177221 */ /* 0x000fe20000000000 */
[----:B0-----:R-:W-:-:S05]  /*4be0*/  FADD R11, R78, R11 ;  /* 0x0000000b4e0b7221 */ /* 0x001fca0000000000 */
[----:B------:R-:W0:Y:S01]  /*4bf0*/  MUFU.EX2 R80, R21 ;  /* 0x0000001500507308 */ /* 0x000e220000000800 */
[----:B------:R-:W-:Y:S01]  /*4c00*/  FMUL R23, R23, 1.4426950216293334961 ;  /* 0x3fb8aa3b17177820 */ /* 0x000fe20000400000 */
[----:B------:R-:W-:-:S06]  /*4c10*/  FADD R11, R34, R11 ;  /* 0x0000000b220b7221 */ /* 0x000fcc0000000000 */
[----:B------:R-:W2:Y:S01]  /*4c20*/  MUFU.EX2 R18, R18 ;  /* 0x0000001200127308 */ /* 0x000ea20000000800 */
[----:B-----5:R-:W-:Y:S01]  /*4c30*/  FADD R4, R19, R11 ;  /* 0x0000000b13047221 */ /* 0x020fe20000000000 */
[----:B------:R-:W-:Y:S01]  /*4c40*/  F2FP.SATFINITE.E4M3.F32.PACK_AB_MERGE_C R28, R28, R5, RZ ;  /* 0x000000051c1c723e */ /* 0x000fe200048070ff */
[----:B------:R-:W-:-:S05]  /*4c50*/  FADD R22, R22, -R70 ;  /* 0x8000004616167221 */ /* 0x000fca0000000000 */
[----:B------:R-:W5:Y:S01]  /*4c60*/  MUFU.EX2 R23, R23 ;  /* 0x0000001700177308 */ /* 0x000f620000000800 */
[----:B-1----:R-:W-:Y:S01]  /*4c70*/  FADD R5, R79, R4 ;  /* 0x000000044f057221 */ /* 0x002fe20000000000 */
[--C-:B------:R-:W-:Y:S01]  /*4c80*/  FADD R24, R24, -R70.reuse ;  /* 0x8000004618187221 */ /* 0x100fe20000000000 */
[--C-:B------:R-:W-:Y:S01]  /*4c90*/  FADD R20, R20, -R70.reuse ;  /* 0x8000004614147221 */ /* 0x100fe20000000000 */
[--C-:B------:R-:W-:Y:S01]  /*4ca0*/  FADD R25, R25, -R70.reuse ;  /* 0x8000004619197221 */ /* 0x100fe20000000000 */
[----:B0-----:R-:W-:Y:S01]  /*4cb0*/  FADD R5, R80, R5 ;  /* 0x0000000550057221 */ /* 0x001fe20000000000 */
[--C-:B------:R-:W-:Y:S01]  /*4cc0*/  FADD R26, R26, -R70.reuse ;  /* 0x800000461a1a7221 */ /* 0x100fe20000000000 */
[--C-:B------:R-:W-:Y:S01]  /*4cd0*/  FADD R27, R27, -R70.reuse ;  /* 0x800000461b1b7221 */ /* 0x100fe20000000000 */
[----:B------:R-:W-:Y:S01]  /*4ce0*/  FMUL R22, R22, 1.4426950216293334961 ;  /* 0x3fb8aa3b16167820 */ /* 0x000fe20000400000 */
[----:B------:R-:W-:Y:S01]  /*4cf0*/  FMUL R24, R24, 1.4426950216293334961 ;  /* 0x3fb8aa3b18187820 */ /* 0x000fe20000400000 */
[----:B------:R-:W-:Y:S01]  /*4d00*/  FMUL R20, R20, 1.4426950216293334961 ;  /* 0x3fb8aa3b14147820 */ /* 0x000fe20000400000 */
[----:B------:R-:W-:Y:S01]  /*4d10*/  FMUL R25, R25, 1.4426950216293334961 ;  /* 0x3fb8aa3b19197820 */ /* 0x000fe20000400000 */
[----:B------:R-:W-:Y:S01]  /*4d20*/  F2FP.SATFINITE.E4M3.F32.PACK_AB_MERGE_C R7, R30, R7, RZ ;  /* 0x000000071e07723e */ /* 0x000fe200048070ff */
[----:B--2---:R-:W-:Y:S01]  /*4d30*/  FADD R5, R18, R5 ;  /* 0x0000000512057221 */ /* 0x004fe20000000000 */
[----:B------:R-:W-:Y:S01]  /*4d40*/  F2FP.SATFINITE.E4M3.F32.PACK_AB_MERGE_C R9, R9, R14, RZ ;  /* 0x0000000e0909723e */ /* 0x000fe200048070ff */
[----:B------:R-:W-:Y:S01]  /*4d50*/  FMUL R73, R26, 1.4426950216293334961 ;  /* 0x3fb8aa3b1a497820 */ /* 0x000fe20000400000 */
[----:B------:R-:W-:Y:S01]  /*4d60*/  FMUL R84, R27, 1.4426950216293334961 ;  /* 0x3fb8aa3b1b547820 */ /* 0x000fe20000400000 */
[----:B------:R-:W-:Y:S01]  /*4d70*/  MUFU.EX2 R71, R22 ;  /* 0x0000001600477308 */ /* 0x000fe20000000800 */
[--C-:B------:R-:W-:Y:S01]  /*4d80*/  FADD R57, R57, -R70.reuse ;  /* 0x8000004639397221 */ /* 0x100fe20000000000 */
[----:B------:R-:W-:Y:S01]  /*4d90*/  FADD R59, R59, -R70 ;  /* 0x800000463b3b7221 */ /* 0x000fe20000000000 */
[----:B------:R-:W-:Y:S01]  /*4da0*/  FADD R55, -R70, R55 ;  /* 0x0000003746377221 */ /* 0x000fe20000000100 */
[----:B------:R-:W-:-:S04]  /*4db0*/  F2FP.SATFINITE.E4M3.F32.PACK_AB_MERGE_C R85, R13, R10, RZ ;  /* 0x0000000a0d55723e */ /* 0x000fc800048070ff */
[----:B------:R-:W0:Y:S01]  /*4dc0*/  MUFU.EX2 R72, R24 ;  /* 0x0000001800487308 */ /* 0x000e220000000800 */
[----:B------:R-:W-:Y:S01]  /*4dd0*/  F2FP.SATFINITE.E4M3.F32.PACK_AB_MERGE_C R87, R19, R34, RZ ;  /* 0x000000221357723e */ /* 0x000fe200048070ff */
[C---:B-----5:R-:W-:Y:S01]  /*4de0*/  FADD R86, R23.reuse, R5 ;  /* 0x0000000517567221 */ /* 0x060fe20000000000 */
[----:B------:R-:W-:Y:S01]  /*4df0*/  F2FP.SATFINITE.E4M3.F32.PACK_AB_MERGE_C R88, R23, R18, RZ ;  /* 0x000000121758723e */ /* 0x000fe200048070ff */
[----:B------:R-:W-:Y:S01]  /*4e00*/  STS.U8 [R3+UR9+0x4800], R8 ;  /* 0x0048000803007988 */ /* 0x000fe20008000009 */
[----:B------:R-:W-:Y:S01]  /*4e10*/  F2FP.SATFINITE.E4M3.F32.PACK_AB_MERGE_C R53, R6, R53, R7 ;  /* 0x000000350635723e */ /* 0x000fe20004807007 */
[----:B------:R-:W-:Y:S01]  /*4e20*/  FMUL R59, R59, 1.4426950216293334961 ;  /* 0x3fb8aa3b3b3b7820 */ /* 0x000fe20000400000 */
[----:B------:R-:W-:Y:S01]  /*4e30*/  F2FP.SATFINITE.E4M3.F32.PACK_AB_MERGE_C R52, R29, R52, R28 ;  /* 0x000000341d34723e */ /* 0x000fe2000480701c */
[----:B------:R-:W-:Y:S01]  /*4e40*/  MUFU.EX2 R81, R20 ;  /* 0x0000001400517308 */ /* 0x000fe20000000800 */
[----:B---3--:R1:W-:Y:S01]  /*4e50*/  STS.U8 [R3+UR9+0x4a00], R76 ;  /* 0x004a004c03007988 */ /* 0x0083e20008000009 */
[----:B------:R-:W-:Y:S01]  /*4e60*/  F2FP.SATFINITE.E4M3.F32.PACK_AB_MERGE_C R54, R31, R54, R9 ;  /* 0x000000361f36723e */ /* 0x000fe20004807009 */
[----:B------:R-:W-:Y:S01]  /*4e70*/  FMUL R83, R55, 1.4426950216293334961 ;  /* 0x3fb8aa3b37537820 */ /* 0x000fe20000400000 */
[----:B------:R-:W-:-:S04]  /*4e80*/  F2FP.SATFINITE.E4M3.F32.PACK_AB_MERGE_C R55, R75, R56, R85 ;  /* 0x000000384b37723e */ /* 0x000fc80004807055 */
[----:B------:R2:W3:Y:S01]  /*4e90*/  MUFU.EX2 R82, R25 ;  /* 0x0000001900527308 */ /* 0x0004e20000000800 */
[----:B-1----:R-:W-:Y:S01]  /*4ea0*/  FMUL R76, R57, 1.4426950216293334961 ;  /* 0x3fb8aa3b394c7820 */ /* 0x002fe20000400000 */
[----:B------:R-:W-:-:S06]  /*4eb0*/  F2FP.SATFINITE.E4M3.F32.PACK_AB_MERGE_C R56, R78, R77, R87 ;  /* 0x0000004d4e38723e */ /* 0x000fcc0004807057 */
[----:B------:R-:W-:Y:S01]  /*4ec0*/  MUFU.EX2 R73, R73 ;  /* 0x0000004900497308 */ /* 0x000fe20000000800 */
[----:B--2---:R-:W1:Y:S01]  /*4ed0*/  LDTM.x32 R4, tmem[UR11] ;  /* 0x0000000b000479ee */ /* 0x004e6200082c0000 */
[----:B----4-:R2:W-:Y:S06]  /*4ee0*/  STS.U8 [R3+UR9+0x4900], R74 ;  /* 0x0049004a03007988 */ /* 0x0105ec0008000009 */
[----:B------:R-:W4:Y:S01]  /*4ef0*/  MUFU.EX2 R84, R84 ;  /* 0x0000005400547308 */ /* 0x000f220000000800 */
[----:B------:R-:W-:-:S07]  /*4f00*/  F2FP.SATFINITE.E4M3.F32.PACK_AB_MERGE_C R57, R80, R79, R88 ;  /* 0x0000004f5039723e */ /* 0x000fce0004807058 */
[----:B------:R-:W-:Y:S08]  /*4f10*/  MUFU.EX2 R75, R76 ;  /* 0x0000004c004b7308 */ /* 0x000ff00000000800 */
[----:B------:R-:W5:Y:S01]  /*4f20*/  MUFU.EX2 R77, R59 ;  /* 0x0000003b004d7308 */ /* 0x000f620000000800 */
[----:B0-----:R-:W-:-:S07]  /*4f30*/  F2FP.SATFINITE.E4M3.F32.PACK_AB_MERGE_C R80, R72, R71, RZ ;  /* 0x000000474850723e */ /* 0x001fce00048070ff */
[----:B--2---:R-:W1:Y:S01]  /*4f40*/  MUFU.EX2 R74, R83 ;  /* 0x00000053004a7308 */ /* 0x004e620000000800 */
[----:B------:R3:W-:Y:S02]  /*4f50*/  STS.U8 [R3+UR9+0x4b00], R58 ;  /* 0x004b003a03007988 */ /* 0x0007e40008000009 */
[----:B---3--:R-:W-:Y:S02]  /*4f60*/  F2FP.SATFINITE.E4M3.F32.PACK_AB_MERGE_C R58, R82, R81, R80 ;  /* 0x00000051523a723e */ /* 0x008fe40004807050 */
[----:B----4-:R-:W-:-:S04]  /*4f70*/  F2FP.SATFINITE.E4M3.F32.PACK_AB_MERGE_C R80, R84, R73, RZ ;  /* 0x000000495450723e */ /* 0x010fc800048070ff */
[----:B-----5:R-:W-:Y:S01]  /*4f80*/  F2FP.SATFINITE.E4M3.F32.PACK_AB_MERGE_C R59, R77, R75, R80 ;  /* 0x0000004b4d3b723e */ /* 0x020fe20004807050 */
[C---:B-1----:R-:W-:Y:S01]  /*4f90*/  FMUL R4, R74.reuse, R4 ;  /* 0x000000044a047220 */ /* 0x042fe20000400000 */
        /* <DEDUP_REMOVED lines=30> */
[----:B------:R-:W-:Y:S01]  /*5180*/  FMUL R35, R74, R35 ;  /* 0x000000234a237220 */ /* 0x000fe20000400000 */
[----:B------:R0:W-:Y:S04]  /*5190*/  STS.128 [R38+UR9+0x2000], R52 ;  /* 0x0020003426007988 */ /* 0x0001e80008000c09 */
[----:B------:R1:W-:Y:S01]  /*51a0*/  STS.128 [R37+UR9+0x2000], R56 ;  /* 0x0020003825007988 */ /* 0x0003e20008000c09 */
[----:B------:R-:W-:Y:S01]  /*51b0*/  NOP ;  /* 0x0000000000007918 */ /* 0x000fe20000000000 */
[----:B------:R1:W-:Y:S01]  /*51c0*/  STTM.x32 tmem[UR11], R4 ;  /* 0x00000004000079ed */ /* 0x0003e200082c000b */
[----:B------:R-:W2:Y:S02]  /*51d0*/  FENCE.VIEW.ASYNC.T ;  /* 0x00000000000073c6 */ /* 0x000ea40000000200 */
[----:B--2---:R-:W-:Y:S01]  /*51e0*/  BAR.SYNC.DEFER_BLOCKING 0x0 ;  /* 0x0000000000007b1d */ /* 0x004fe20000010000 */
[----:B------:R-:W-:-:S05]  /*51f0*/  FADD R79, R81, R86 ;  /* 0x00000056514f7221 */ /* 0x000fca0000000000 */
[----:B------:R2:W-:Y:S06]  /*5200*/  MEMBAR.ALL.CTA ;  /* 0x0000000000007992 */ /* 0x0005ec0000008000 */
[----:B--2---:R-:W2:Y:S01]  /*5210*/  FENCE.VIEW.ASYNC.S ;  /* 0x00000000000073c6 */ /* 0x004ea20000000000 */
[----:B------:R-:W-:-:S04]  /*5220*/  FADD R78, R82, R79 ;  /* 0x0000004f524e7221 */ /* 0x000fc80000000000 */
[----:B------:R-:W-:-:S04]  /*5230*/  FADD R71, R71, R78 ;  /* 0x0000004e47477221 */ /* 0x000fc80000000000 */
[----:B------:R-:W-:-:S04]  /*5240*/  FADD R72, R72, R71 ;  /* 0x0000004748487221 */ /* 0x000fc80000000000 */
[----:B------:R-:W-:-:S04]  /*5250*/  FADD R72, R75, R72 ;  /* 0x000000484b487221 */ /* 0x000fc80000000000 */
[----:B------:R-:W-:Y:S01]  /*5260*/  FADD R72, R77, R72 ;  /* 0x000000484d487221 */ /* 0x000fe20000000000 */
[----:B------:R-:W-:-:S03]  /*5270*/  ULEA UR28, UR26, UR9, 0x3 ;  /* 0x000000091a1c7291 */ /* 0x000fc6000f8e18ff */
[----:B------:R-:W-:Y:S01]  /*5280*/  FADD R73, R73, R72 ;  /* 0x0000004849497221 */ /* 0x000fe20000000000 */
[----:B0-----:R-:W-:-:S03]  /*5290*/  IMAD.MOV.U32 R54, RZ, RZ, R60 ;  /* 0x000000ffff367224 */ /* 0x001fc600078e003c */
[----:B------:R-:W-:Y:S01]  /*52a0*/  FADD R73, R84, R73 ;  /* 0x0000004954497221 */ /* 0x000fe20000000000 */
[----:B------:R-:W-:Y:S01]  /*52b0*/  UIADD3 UR28, UPT, UPT, UR28, 0x4c00, URZ ;  /* 0x00004c001c1c7890 */ /* 0x000fe2000fffe0ff */
[----:B--2---:R-:W-:Y:S06]  /*52c0*/  BAR.SYNC.DEFER_BLOCKING 0x0 ;  /* 0x0000000000007b1d */ /* 0x004fec0000010000 */
[----:B------:R-:W-:Y:S05]  /*52d0*/  BRA.U UP1, `(.L_x_18) ;  /* 0x0000000101307547 */ /* 0x000fea000b800000 */
[----:B------:R-:W-:Y:S01]  /*52e0*/  UIADD3 UR22, UPT, UPT, UR8, 0x20, URZ ;  /* 0x0000002008167890 */ /* 0x000fe2000fffe0ff */
[----:B------:R-:W-:Y:S01]  /*52f0*/  UMOV UR20, 0x0 ;  /* 0x0000000000147882 */ /* 0x000fe20000000000 */
[----:B------:R-:W-:Y:S01]  /*5300*/  UMOV UR21, 0x8080010 ;  /* 0x0808001000157882 */ /* 0x000fe20000000000 */
[----:B------:R-:W-:Y:S01]  /*5310*/  UMOV UR4, UR28 ;  /* 0x0000001c00047c82 */ /* 0x000fe20008000000 */
[----:B------:R-:W-:Y:S01]  /*5320*/  UMOV UR5, URZ ;  /* 0x000000ff00057c82 */ /* 0x000fe20008000000 */
[----:B------:R-:W-:Y:S01]  /*5330*/  UMOV UR34, 0x0 ;  /* 0x0000000000227882 */ /* 0x000fe20000000000 */
[----:B------:R-:W-:Y:S01]  /*5340*/  UMOV UR35, 0x8080010 ;  /* 0x0808001000237882 */ /* 0x000fe20000000000 */
[----:B------:R0:W-:Y:S01]  /*5350*/  UTCQMMA gdesc[UR16], gdesc[UR14], tmem[UR8], tmem[UR20], idesc[UR21], UPT ;  /* 0x00ff140e100075ea */ /* 0x0001e2000b800308 */
[----:B------:R-:W-:Y:S01]  /*5360*/  UMOV UR4, UR4 ;  /* 0x0000000400047c82 */ /* 0x000fe20008000000 */
[----:B------:R0:W-:Y:S01]  /*5370*/  UTCQMMA gdesc[UR18], gdesc[UR14], tmem[UR22], tmem[UR34], idesc[UR35], UPT ;  /* 0x00ff220e120075ea */ /* 0x0001e2000b800316 */
[----:B------:R0:W-:Y:S01]  /*5380*/  UTCBAR [UR4], URZ ;  /* 0x000000ff040073e9 */ /* 0x0001e200080000ff */
[----:B------:R-:W-:-:S02]  /*5390*/  NOP ;  /* 0x0000000000007918 */ /* 0x000fc40000000000 */
.L_x_18:
[----:B------:R-:W-:Y:S01]  /*53a0*/  ISETP.GE.U32.AND P0, PT, R50, R49, PT ;  /* 0x000000313200720c */ /* 0x000fe20003f06070 */
[----:B------:R-:W-:Y:S01]  /*53b0*/  UIADD3 UR26, UPT, UPT, UR26, 0x1, URZ ;  /* 0x000000011a1a7890 */ /* 0x000fe2000fffe0ff */
[----:B------:R-:W-:Y:S01]  /*53c0*/  FFMA R39, R74, R39, R73 ;  /* 0x000000274a277223 */ /* 0x000fe20000000049 */
[----:B------:R-:W-:Y:S01]  /*53d0*/  UIADD3 UR27, UPT, UPT, UR13, UR27, URZ ;  /* 0x0000001b0d1b7290 */ /* 0x000fe2000fffe0ff */
[----:B------:R-:W-:Y:S01]  /*53e0*/  ISETP.GE.U32.AND.EX P0, PT, R51, RZ, PT, P0 ;  /* 0x000000ff3300720c */ /* 0x000fe20003f06100 */
[----:B------:R-:W-:Y:S01]  /*53f0*/  UISETP.GT.AND UP2, UPT, UR26, 0x1, UPT ;  /* 0x000000011a00788c */ /* 0x000fe2000bf44270 */
[----:B------:R-:W-:Y:S02]  /*5400*/  IMAD.IADD R61, R48, 0x1, R61 ;  /* 0x00000001303d7824 */ /* 0x000fe400078e023d */
[----:B------:R-:W-:Y:S01]  /*5410*/  IMAD.MOV.U32 R55, RZ, RZ, R70 ;  /* 0x000000ffff377224 */ /* 0x000fe200078e0046 */
[----:B0-----:R-:W-:Y:S02]  /*5420*/  USEL UR4, URZ, 0x1, !UP2 ;  /* 0x00000001ff047887 */ /* 0x001fe4000d000000 */
[----:B------:R-:W-:-:S04]  /*5430*/  USEL UR26, UR26, URZ, !UP2 ;  /* 0x000000ff1a1a7287 */ /* 0x000fc8000d000000 */
[----:B------:R-:W-:Y:S02]  /*5440*/  LOP3.LUT R60, R60, UR4, RZ, 0x3c, !PT ;  /* 0x000000043c3c7c12 */ /* 0x000fe4000f8e3cff */
[----:B------:R-:W-:Y:S06]  /*5450*/  @!P0 BRA `(.L_x_19) ;  /* 0xffffffd800e88947 */ /* 0x000fec000383ffff */
[----:B------:R-:W-:Y:S01]  /*5460*/  ISETP.GE.AND P0, PT, R36, 0x1, PT ;  /* 0x000000012400780c */ /* 0x000fe20003f06270 */
[----:B------:R-:W-:-:S12]  /*5470*/  IMAD.MOV.U32 R55, RZ, RZ, R70 ;  /* 0x000000ffff377224 */ /* 0x000fd800078e0046 */
[----:B------:R-:W-:Y:S05]  /*5480*/  @!P0 BRA `(.L_x_14) ;  /* 0x0000000000108947 */ /* 0x000fea0003800000 */
[----:B------:R-:W-:-:S04]  /*5490*/  IMAD.U32 R3, R54, -0x80000000, RZ ;  /* 0x8000000036037824 */ /* 0x000fc800078e00ff */
[----:B------:R-:W0:Y:S02]  /*54a0*/  SYNCS.PHASECHK.TRANS64.TRYWAIT P0, [UR28], R3 ;  /* 0x00000003ff0075a7 */ /* 0x000e24000800111c */
[----:B0-----:R-:W-:Y:S05]  /*54b0*/  @!P0 BRA `(.L_x_20) ;  /* 0x00000018001c8947 */ /* 0x001fea0003800000 */
.L_x_26:
[----:B------:R-:W-:-:S07]  /*54c0*/  IMAD.MOV.U32 R55, RZ, RZ, R70 ;  /* 0x000000ffff377224 */ /* 0x000fce00078e0046 */
.L_x_14:
[----:B------:R-:W-:Y:S01]  /*54d0*/  BAR.SYNC.DEFER_BLOCKING 0x0 ;  /* 0x0000000000007b1d */ /* 0x000fe20000010000 */
[C---:B------:R-:W-:Y:S01]  /*54e0*/  FMUL R3, R39.reuse, 8388608 ;  /* 0x4b00000027037820 */ /* 0x040fe20000400000 */
[----:B------:R-:W-:Y:S02]  /*54f0*/  FSETP.GEU.AND P1, PT, R39, 1.175494350822287508e-38, PT ;  /* 0x008000002700780b */ /* 0x000fe40003f2e000 */
[C---:B------:R-:W-:Y:S02]  /*5500*/  LOP3.LUT P3, RZ, R0.reuse, 0xff, RZ, 0xc0, !PT ;  /* 0x000000ff00ff7812 */ /* 0x040fe4000786c0ff */
[----:B------:R-:W-:Y:S01]  /*5510*/  FSEL R41, R3, R39, !P1 ;  /* 0x0000002703297208 */ /* 0x000fe20004800000 */
[----:B------:R-:W0:Y:S01]  /*5520*/  LDCU.64 UR4, c[0x0][0x3e0] ;  /* 0x00007c00ff0477ac */ /* 0x000e220008000a00 */
[C---:B------:R-:W-:Y:S01]  /*5530*/  FSETP.GT.AND P0, PT, |R39|.reuse, 8.50705917302346158658e+37, PT ;  /* 0x7e8000002700780b */ /* 0x040fe20003f04200 */
[----:B------:R-:W2:Y:S01]  /*5540*/  LDC R75, c[0x0][0x3e8] ;  /* 0x0000fa00ff4b7b82 */ /* 0x000ea20000000800 */
[----:B------:R-:W-:Y:S01]  /*5550*/  FSETP.GEU.AND P2, PT, |R39|, 1.175494350822287508e-38, PT ;  /* 0x008000002700780b */ /* 0x000fe20003f4e200 */
[----:B------:R-:W-:Y:S01]  /*5560*/  VIADD R3, R41, 0xc0cafb0d ;  /* 0xc0cafb0d29037836 */ /* 0x000fe20000000000 */
[----:B------:R-:W-:-:S04]  /*5570*/  ISETP.GE.U32.AND P6, PT, R0, 0x20, PT ;  /* 0x000000200000780c */ /* 0x000fc80003fc6070 */
[----:B------:R-:W-:Y:S02]  /*5580*/  LOP3.LUT R36, R3, 0xff800000, RZ, 0xc0, !PT ;  /* 0xff80000003247812 */ /* 0x000fe400078ec0ff */
[----:B------:R-:W-:Y:S02]  /*5590*/  FSEL R3, RZ, -23, P1 ;  /* 0xc1b80000ff037808 */ /* 0x000fe40000800000 */
[----:B------:R-:W-:Y:S01]  /*55a0*/  I2FP.F32.S32 R38, R36 ;  /* 0x0000002400267245 */ /* 0x000fe20000201400 */
[----:B------:R-:W-:Y:S02]  /*55b0*/  IMAD.IADD R36, R41, 0x1, -R36 ;  /* 0x0000000129247824 */ /* 0x000fe400078e0a24 */
[----:B------:R-:W-:Y:S01]  /*55c0*/  @P0 FMUL R39, R39, 0.25 ;  /* 0x3e80000027270820 */ /* 0x000fe20000400000 */
[----:B------:R-:W-:Y:S01]  /*55d0*/  FSETP.NEU.AND P1, PT, R41, RZ, PT ;  /* 0x000000ff2900720b */ /* 0x000fe20003f2d000 */
[----:B------:R-:W3:Y:S02]  /*55e0*/  @!P3 SYNCS.CCTL.IV [UR9+0x4c00] ;  /* 0x004c0000ff00b9b1 */ /* 0x000ee40008000009 */
[----:B---3--:R-:W-:Y:S01]  /*55f0*/  BAR.SYNC.DEFER_BLOCKING 0x0 ;  /* 0x0000000000007b1d */ /* 0x008fe20000010000 */
[----:B------:R-:W-:Y:S01]  /*5600*/  FFMA.FTZ R38, R38, 1.1920928955078125e-07, R3 ;  /* 0x3400000026267823 */ /* 0x000fe20000010003 */
[----:B------:R-:W-:-:S02]  /*5610*/  IMAD.MOV.U32 R3, RZ, RZ, 0x3dc6b27f ;  /* 0x3dc6b27fff037424 */ /* 0x000fc400078e00ff */
[----:B------:R-:W-:Y:S01]  /*5620*/  FADD R36, R36, -1 ;  /* 0xbf80000024247421 */ /* 0x000fe20000000000 */
[----:B------:R-:W-:Y:S01]  /*5630*/  @!P2 FMUL R39, R39, 16777216 ;  /* 0x4b8000002727a820 */ /* 0x000fe20000400000 */
[----:B0-----:R-:W-:Y:S02]  /*5640*/  UIMAD UR4, UR10, UR4, URZ ;  /* 0x000000040a0472a4 */ /* 0x001fe4000f8e02ff */
[C---:B------:R-:W-:Y:S01]  /*5650*/  FFMA.FTZ R3, R36.reuse, R3, -0.16845393180847167969 ;  /* 0xbe2c7f3024037423 */ /* 0x040fe20000010003 */
[----:B-1----:R-:W0:Y:S01]  /*5660*/  LDTM.x32 R4, tmem[UR11] ;  /* 0x0000000b000479ee */ /* 0x002e2200082c0000 */
[----:B------:R1:W3:Y:S01]  /*5670*/  MUFU.RCP R37, R39 ;  /* 0x0000002700257308 */ /* 0x0002e20000001000 */
[C---:B--2---:R-:W-:Y:S02]  /*5680*/  IMAD R45, R75.reuse, 0x15, RZ ;  /* 0x000000154b2d7824 */ /* 0x044fe400078e02ff */
[----:B------:R-:W-:Y:S01]  /*5690*/  FFMA.FTZ R3, R36, R3, 0.1716887056827545166 ;  /* 0x3e2fcf2a24037423 */ /* 0x000fe20000010003 */
[----:B------:R-:W-:-:S02]  /*56a0*/  IMAD R43, R75, 0x14, RZ ;  /* 0x000000144b2b7824 */ /* 0x000fc400078e02ff */
[C---:B------:R-:W-:Y:S02]  /*56b0*/  IMAD R49, R75.reuse, 0x17, RZ ;  /* 0x000000174b317824 */ /* 0x040fe400078e02ff */
[C---:B------:R-:W-:Y:S01]  /*56c0*/  FFMA.FTZ R3, R36.reuse, R3, -0.17900948226451873779 ;  /* 0xbe374e4324037423 */ /* 0x040fe20000010003 */
[C---:B------:R-:W-:Y:S02]  /*56d0*/  IMAD R53, R75.reuse, 0x19, RZ ;  /* 0x000000194b357824 */ /* 0x040fe400078e02ff */
[C---:B-1----:R-:W-:Y:S02]  /*56e0*/  IMAD R39, R75.reuse, 0x12, RZ ;  /* 0x000000124b277824 */ /* 0x042fe400078e02ff */
[----:B------:R-:W-:Y:S01]  /*56f0*/  FFMA.FTZ R3, R36, R3, 0.20512372255325317383 ;  /* 0x3e520bf424037423 */ /* 0x000fe20000010003 */
[C---:B------:R-:W-:Y:S02]  /*5700*/  IMAD R51, R75.reuse, 0x18, RZ ;  /* 0x000000184b337824 */ /* 0x040fe400078e02ff */
[----:B------:R-:W-:-:S02]  /*5710*/  IMAD R47, R75, 0x16, RZ ;  /* 0x000000164b2f7824 */ /* 0x000fc400078e02ff */
[C---:B------:R-:W-:Y:S01]  /*5720*/  FFMA.FTZ R3, R36.reuse, R3, -0.24046532809734344482 ;  /* 0xbe763c8b24037423 */ /* 0x040fe20000010003 */
[----:B------:R-:W1:Y:S01]  /*5730*/  @!P3 SYNCS.CCTL.IV [UR9+0x4c08] ;  /* 0x004c0800ff00b9b1 */ /* 0x000e620008000009 */
[C---:B------:R-:W-:Y:S01]  /*5740*/  IMAD R81, R75.reuse, 0x1b, RZ ;  /* 0x0000001b4b517824 */ /* 0x040fe200078e02ff */
[----:B------:R-:W-:Y:S01]  /*5750*/  NOP ;  /* 0x0000000000007918 */ /* 0x000fe20000000000 */
[----:B------:R-:W-:Y:S01]  /*5760*/  FFMA.FTZ R3, R36, R3, 0.28857114911079406738 ;  /* 0x3e93bf9924037423 */ /* 0x000fe20000010003 */
[C---:B------:R-:W-:Y:S02]  /*5770*/  IMAD R93, R75.reuse, 0x1d, RZ ;  /* 0x0000001d4b5d7824 */ /* 0x040fe400078e02ff */
[----:B------:R-:W-:Y:S02]  /*5780*/  IMAD R95, R75, 0x1e, RZ ;  /* 0x0000001e4b5f7824 */ /* 0x000fe400078e02ff */
[----:B0-----:R-:W-:Y:S01]  /*5790*/  @P0 FMUL R8, R8, 0.25 ;  /* 0x3e80000008080820 */ /* 0x001fe20000400000 */
[----:B------:R-:W-:Y:S01]  /*57a0*/  @P0 FMUL R9, R9, 0.25 ;  /* 0x3e80000009090820 */ /* 0x000fe20000400000 */
[----:B------:R-:W-:Y:S01]  /*57b0*/  @P0 FMUL R4, R4, 0.25 ;  /* 0x3e80000004040820 */ /* 0x000fe20000400000 */
[----:B------:R-:W-:Y:S01]  /*57c0*/  @P0 FMUL R5, R5, 0.25 ;  /* 0x3e80000005050820 */ /* 0x000fe20000400000 */
[----:B------:R-:W-:Y:S01]  /*57d0*/  @!P2 FMUL R8, R8, 16777216 ;  /* 0x4b8000000808a820 */ /* 0x000fe20000400000 */
[----:B------:R-:W-:Y:S01]  /*57e0*/  @!P2 FMUL R9, R9, 16777216 ;  /* 0x4b8000000909a820 */ /* 0x000fe20000400000 */
[----:B------:R-:W-:Y:S01]  /*57f0*/  @!P2 FMUL R4, R4, 16777216 ;  /* 0x4b8000000404a820 */ /* 0x000fe20000400000 */
[----:B------:R-:W-:Y:S01]  /*5800*/  @!P2 FMUL R5, R5, 16777216 ;  /* 0x4b8000000505a820 */ /* 0x000fe20000400000 */
[C---:B---3--:R-:W-:Y:S01]  /*5810*/  FMUL R59, R37.reuse, R8 ;  /* 0x00000008253b7220 */ /* 0x048fe20000400000 */
[C---:B------:R-:W-:Y:S01]  /*5820*/  FMUL R8, R37.reuse, R9 ;  /* 0x0000000925087220 */ /* 0x040fe20000400000 */
[C---:B------:R-:W-:Y:S01]  /*5830*/  FMUL R57, R37.reuse, R4 ;  /* 0x0000000425397220 */ /* 0x040fe20000400000 */
[----:B------:R-:W-:Y:S01]  /*5840*/  FMUL R4, R37, R5 ;  /* 0x0000000525047220 */ /* 0x000fe20000400000 */
[----:B------:R-:W-:Y:S01]  /*5850*/  FFMA.FTZ R5, R36, R3, -0.36067417263984680176 ;  /* 0xbeb8aa4924057423 */ /* 0x000fe20000010003 */
[----:B------:R-:W-:Y:S01]  /*5860*/  @P0 FMUL R6, R6, 0.25 ;  /* 0x3e80000006060820 */ /* 0x000fe20000400000 */
[----:B------:R-:W-:Y:S01]  /*5870*/  F2FP.SATFINITE.E4M3.F32.PACK_AB_MERGE_C R59, R8, R59, RZ ;  /* 0x0000003b083b723e */ /* 0x000fe200048070ff */
[----:B------:R-:W-:Y:S01]  /*5880*/  @P0 FMUL R7, R7, 0.25 ;  /* 0x3e80000007070820 */ /* 0x000fe20000400000 */
[----:B------:R-:W0:Y:S01]  /*5890*/  LDC.64 R8, c[0x0][0x398] ;  /* 0x0000e600ff087b82 */ /* 0x000e220000000a00 */
[----:B------:R-:W-:Y:S01]  /*58a0*/  FFMA.FTZ R5, R36, R5, 0.48089820146560668945 ;  /* 0x3ef6384a24057423 */ /* 0x000fe20000010005 */
[----:B------:R-:W-:Y:S01]  /*58b0*/  @P0 FMUL R10, R10, 0.25 ;  /* 0x3e8000000a0a0820 */ /* 0x000fe20000400000 */
        /* <DEDUP_REMOVED lines=25> */
[----:B------:R-:W-:Y:S01]  /*5a50*/  FFMA.FTZ R5, R36, R5, -0.72134751081466674805 ;  /* 0xbf38aa3b24057423 */ /* 0x000fe20000010005 */
[----:B------:R-:W-:Y:S01]  /*5a60*/  ISETP.GE.U32.AND P0, PT, R41, 0x7f800000, PT ;  /* 0x7f8000002900780c */ /* 0x000fe20003f06070 */
[----:B------:R-:W-:Y:S01]  /*5a70*/  @!P2 FMUL R6, R6, 16777216 ;  /* 0x4b8000000606a820 */ /* 0x000fe20000400000 */
[----:B------:R-:W-:Y:S01]  /*5a80*/  @!P2 FMUL R7, R7, 16777216 ;  /* 0x4b8000000707a820 */ /* 0x000fe20000400000 */
[----:B------:R-:W-:Y:S01]  /*5a90*/  FMUL R5, R36, R5 ;  /* 0x0000000524057220 */ /* 0x000fe20000400000 */
[----:B------:R-:W-:Y:S01]  /*5aa0*/  F2FP.SATFINITE.E4M3.F32.PACK_AB_MERGE_C R57, R4, R57, RZ ;  /* 0x000000390439723e */ /* 0x000fe200048070ff */
[C---:B------:R-:W-:Y:S01]  /*5ab0*/  FMUL R6, R37.reuse, R6 ;  /* 0x0000000625067220 */ /* 0x040fe20000400000 */
[----:B------:R-:W-:Y:S01]  /*5ac0*/  FMUL R7, R37, R7 ;  /* 0x0000000725077220 */ /* 0x000fe20000400000 */
[----:B------:R-:W-:Y:S01]  /*5ad0*/  FMUL R5, R36, R5 ;  /* 0x0000000524057220 */ /* 0x000fe20000400000 */
[----:B------:R-:W-:Y:S01]  /*5ae0*/  @!P2 FMUL R10, R10, 16777216 ;  /* 0x4b8000000a0aa820 */ /* 0x000fe20000400000 */
[----:B------:R-:W-:Y:S01]  /*5af0*/  @!P2 FMUL R11, R11, 16777216 ;  /* 0x4b8000000b0ba820 */ /* 0x000fe20000400000 */
[----:B------:R-:W-:Y:S01]  /*5b00*/  @!P2 FMUL R12, R12, 16777216 ;  /* 0x4b8000000c0ca820 */ /* 0x000fe20000400000 */
[----:B------:R-:W-:Y:S01]  /*5b10*/  FFMA.FTZ R5, R36, 1.4426950216293334961, R5 ;  /* 0x3fb8aa3b24057823 */ /* 0x000fe20000010005 */
[----:B------:R-:W-:Y:S01]  /*5b20*/  F2FP.SATFINITE.E4M3.F32.PACK_AB_MERGE_C R3, R7, R6, RZ ;  /* 0x000000060703723e */ /* 0x000fe200048070ff */
[----:B------:R-:W-:-:S02]  /*5b30*/  @P0 IMAD.MOV.U32 R4, RZ, RZ, 0x7f800000 ;  /* 0x7f800000ff040424 */ /* 0x000fc400078e00ff */
[----:B------:R-:W-:Y:S01]  /*5b40*/  @!P2 FMUL R13, R13, 16777216 ;  /* 0x4b8000000d0da820 */ /* 0x000fe20000400000 */
[----:B------:R-:W-:Y:S02]  /*5b50*/  IMAD R7, R2, UR5, RZ ;  /* 0x0000000502077c24 */ /* 0x000fe4000f8e02ff */
[----:B------:R-:W-:Y:S01]  /*5b60*/  FADD R5, R38, R5 ;  /* 0x0000000526057221 */ /* 0x000fe20000000000 */
[----:B------:R-:W-:Y:S01]  /*5b70*/  @P0 FFMA.FTZ R5, R41, R4, +INF ;  /* 0x7f80000029050423 */ /* 0x000fe20000010004 */
[----:B------:R-:W-:Y:S01]  /*5b80*/  USHF.R.S32.HI UR5, URZ, 0x1f, UR4 ;  /* 0x0000001fff057899 */ /* 0x000fe20008011404 */
[----:B------:R-:W-:Y:S01]  /*5b90*/  @!P2 FMUL R14, R14, 16777216 ;  /* 0x4b8000000e0ea820 */ /* 0x000fe20000400000 */
        /* <DEDUP_REMOVED lines=21> */
[----:B0-----:R-:W-:Y:S01]  /*5cf0*/  IADD3 R4, P0, P2, R7, UR4, R8 ;  /* 0x0000000407047c10 */ /* 0x001fe2000fa1e008 */
[C---:B------:R-:W-:Y:S01]  /*5d00*/  FMUL R63, R37.reuse, R12 ;  /* 0x0000000c253f7220 */ /* 0x040fe20000400000 */
[----:B------:R-:W-:Y:S01]  /*5d10*/  SHF.R.S32.HI R6, RZ, 0x1f, R7 ;  /* 0x0000001fff067819 */ /* 0x000fe20000011407 */
[----:B------:R-:W-:Y:S01]  /*5d20*/  FMUL R12, R37, R13 ;  /* 0x0000000d250c7220 */ /* 0x000fe20000400000 */
[----:B------:R-:W-:Y:S01]  /*5d30*/  FSEL R58, R5, -INF , P1 ;  /* 0xff800000053a7808 */ /* 0x000fe20000800000 */
[----:B------:R-:W-:Y:S01]  /*5d40*/  FMUL R67, R37, R16 ;  /* 0x0000001025437220 */ /* 0x000fe20000400000 */
[----:B------:R-:W-:Y:S01]  /*5d50*/  IADD3.X R5, PT, PT, R6, UR5, R9, P0, P2 ;  /* 0x0000000506057c10 */ /* 0x000fe200087e4409 */
[----:B------:R-:W-:-:S02]  /*5d60*/  IMAD R9, R75, 0x3, RZ ;  /* 0x000000034b097824 */ /* 0x000fc400078e02ff */
[C---:B------:R-:W-:Y:S01]  /*5d70*/  FMUL R65, R37.reuse, R14 ;  /* 0x0000000e25417220 */ /* 0x040fe20000400000 */
[----:B------:R-:W-:Y:S01]  /*5d80*/  FMUL R16, R37, R17 ;  /* 0x0000001125107220 */ /* 0x000fe20000400000 */
[----:B------:R-:W-:Y:S02]  /*5d90*/  IMAD.SHL.U32 R7, R75, 0x2, RZ ;  /* 0x000000024b077824 */ /* 0x000fe400078e00ff */
[----:B------:R-:W-:Y:S01]  /*5da0*/  FMUL R14, R37, R15 ;  /* 0x0000000f250e7220 */ /* 0x000fe20000400000 */
[----:B------:R-:W-:Y:S02]  /*5db0*/  IMAD R13, R75, 0x5, RZ ;  /* 0x000000054b0d7824 */ /* 0x000fe400078e02ff */
[----:B------:R-:W-:Y:S01]  /*5dc0*/  FMUL R61, R37, R10 ;  /* 0x0000000a253d7220 */ /* 0x000fe20000400000 */
[----:B------:R-:W-:Y:S02]  /*5dd0*/  IMAD R17, R75, 0x7, RZ ;  /* 0x000000074b117824 */ /* 0x000fe400078e02ff */
[----:B------:R-:W-:Y:S01]  /*5de0*/  FMUL R71, R37, R20 ;  /* 0x0000001425477220 */ /* 0x000fe20000400000 */
[----:B------:R-:W-:-:S02]  /*5df0*/  IMAD R15, R75, 0x6, RZ ;  /* 0x000000064b0f7824 */ /* 0x000fc400078e02ff */
[C---:B------:R-:W-:Y:S01]  /*5e00*/  FMUL R10, R37.reuse, R11 ;  /* 0x0000000b250a7220 */ /* 0x040fe20000400000 */
[C---:B------:R-:W-:Y:S01]  /*5e10*/  FMUL R69, R37.reuse, R18 ;  /* 0x0000001225457220 */ /* 0x040fe20000400000 */
[C---:B------:R-:W-:Y:S01]  /*5e20*/  FMUL R20, R37.reuse, R21 ;  /* 0x0000001525147220 */ /* 0x040fe20000400000 */
[C---:B------:R-:W-:Y:S01]  /*5e30*/  FMUL R77, R37.reuse, R24 ;  /* 0x00000018254d7220 */ /* 0x040fe20000400000 */
[C---:B------:R-:W-:Y:S01]  /*5e40*/  FMUL R18, R37.reuse, R19 ;  /* 0x0000001325127220 */ /* 0x040fe20000400000 */
[C---:B------:R-:W-:Y:S01]  /*5e50*/  FMUL R24, R37.reuse, R25 ;  /* 0x0000001925187220 */ /* 0x040fe20000400000 */
[----:B------:R-:W-:Y:S01]  /*5e60*/  FMUL R83, R37, R28 ;  /* 0x0000001c25537220 */ /* 0x000fe20000400000 */
[----:B------:R-:W-:Y:S01]  /*5e70*/  F2FP.SATFINITE.E4M3.F32.PACK_AB_MERGE_C R63, R12, R63, RZ ;  /* 0x0000003f0c3f723e */ /* 0x000fe200048070ff */
[----:B------:R-:W-:Y:S01]  /*5e80*/  IMAD.SHL.U32 R11, R75, 0x4, RZ ;  /* 0x000000044b0b7824 */ /* 0x000fe200078e00ff */
[----:B------:R-:W-:Y:S01]  /*5e90*/  IADD3 R8, P4, PT, R9, R4, RZ ;  /* 0x0000000409087210 */ /* 0x000fe20007f9e0ff */
[----:B------:R-:W-:-:S02]  /*5ea0*/  IMAD R21, R75, 0x9, RZ ;  /* 0x000000094b157824 */ /* 0x000fc400078e02ff */
[C---:B------:R-:W-:Y:S01]  /*5eb0*/  FMUL R79, R37.reuse, R26 ;  /* 0x0000001a254f7220 */ /* 0x040fe20000400000 */
[----:B------:R-:W-:Y:S01]  /*5ec0*/  FMUL R28, R37, R29 ;  /* 0x0000001d251c7220 */ /* 0x000fe20000400000 */
[----:B------:R-:W-:Y:S01]  /*5ed0*/  F2FP.SATFINITE.E4M3.F32.PACK_AB_MERGE_C R67, R16, R67, RZ ;  /* 0x000000431043723e */ /* 0x000fe200048070ff */
[----:B------:R-:W-:Y:S01]  /*5ee0*/  IMAD.SHL.U32 R19, R75, 0x8, RZ ;  /* 0x000000084b137824 */ /* 0x000fe200078e00ff */
[-C--:B------:R-:W-:Y:S01]  /*5ef0*/  IADD3 R6, P5, PT, R7, R4.reuse, RZ ;  /* 0x0000000407067210 */ /* 0x080fe20007fbe0ff */
[----:B------:R-:W-:Y:S01]  /*5f00*/  IMAD R25, R75, 0xb, RZ ;  /* 0x0000000b4b197824 */ /* 0x000fe200078e02ff */
[-C--:B------:R-:W-:Y:S01]  /*5f10*/  IADD3 R12, P0, PT, R13, R4.reuse, RZ ;  /* 0x000000040d0c7210 */ /* 0x080fe20007f1e0ff */
[----:B------:R-:W-:Y:S01]  /*5f20*/  FMUL R26, R37, R27 ;  /* 0x0000001b251a7220 */ /* 0x000fe20000400000 */
[----:B------:R-:W-:Y:S01]  /*5f30*/  F2FP.SATFINITE.E4M3.F32.PACK_AB_MERGE_C R65, R14, R65, RZ ;  /* 0x000000410e41723e */ /* 0x000fe200048070ff */
[----:B------:R-:W-:Y:S01]  /*5f40*/  IMAD R29, R75, 0xd, RZ ;  /* 0x0000000d4b1d7824 */ /* 0x000fe200078e02ff */
[----:B------:R-:W-:Y:S01]  /*5f50*/  IADD3 R16, P2, PT, R17, R4, RZ ;  /* 0x0000000411107210 */ /* 0x000fe20007f5e0ff */
[C---:B------:R-:W-:Y:S01]  /*5f60*/  FMUL R73, R37.reuse, R22 ;  /* 0x0000001625497220 */ /* 0x040fe20000400000 */
[----:B------:R-:W-:Y:S01]  /*5f70*/  FMUL R91, R37, R32 ;  /* 0x00000020255b7220 */ /* 0x000fe20000400000 */
[----:B------:R-:W-:Y:S01]  /*5f80*/  IMAD R27, R75, 0xc, RZ ;  /* 0x0000000c4b1b7824 */ /* 0x000fe200078e02ff */
[----:B------:R-:W-:Y:S01]  /*5f90*/  IADD3 R14, P3, PT, R15, R4, RZ ;  /* 0x000000040f0e7210 */ /* 0x000fe20007f7e0ff */
[C---:B------:R-:W-:Y:S01]  /*5fa0*/  FMUL R22, R37.reuse, R23 ;  /* 0x0000001725167220 */ /* 0x040fe20000400000 */
[C---:B------:R-:W-:Y:S01]  /*5fb0*/  FMUL R87, R37.reuse, R30 ;  /* 0x0000001e25577220 */ /* 0x040fe20000400000 */
[C---:B------:R-:W-:Y:S01]  /*5fc0*/  FMUL R32, R37.reuse, R33 ;  /* 0x0000002125207220 */ /* 0x040fe20000400000 */
[C---:B------:R-:W-:Y:S01]  /*5fd0*/  FMUL R89, R37.reuse, R34 ;  /* 0x0000002225597220 */ /* 0x040fe20000400000 */
[----:B------:R-:W-:Y:S01]  /*5fe0*/  F2FP.SATFINITE.E4M3.F32.PACK_AB_MERGE_C R61, R10, R61, RZ ;  /* 0x0000003d0a3d723e */ /* 0x000fe200048070ff */
[C---:B------:R-:W-:Y:S01]  /*5ff0*/  FMUL R30, R37.reuse, R31 ;  /* 0x0000001f251e7220 */ /* 0x040fe20000400000 */
[----:B------:R-:W-:Y:S01]  /*6000*/  F2FP.SATFINITE.E4M3.F32.PACK_AB_MERGE_C R71, R20, R71, RZ ;  /* 0x000000471447723e */ /* 0x000fe200048070ff */
[----:B------:R-:W-:Y:S01]  /*6010*/  FMUL R34, R37, R35 ;  /* 0x0000002325227220 */ /* 0x000fe20000400000 */
[----:B------:R-:W-:Y:S01]  /*6020*/  LEA.HI.X.SX32 R9, R9, R5, 0x1, P4 ;  /* 0x0000000509097211 */ /* 0x000fe200020f0eff */
[C---:B------:R-:W-:Y:S01]  /*6030*/  IMAD R23, R75.reuse, 0xa, RZ ;  /* 0x0000000a4b177824 */ /* 0x040fe200078e02ff */
[----:B------:R-:W-:Y:S01]  /*6040*/  F2FP.SATFINITE.E4M3.F32.PACK_AB_MERGE_C R69, R18, R69, RZ ;  /* 0x000000451245723e */ /* 0x000fe200048070ff */
[C---:B------:R-:W-:Y:S01]  /*6050*/  IMAD R33, R75.reuse, 0xf, RZ ;  /* 0x0000000f4b217824 */ /* 0x040fe200078e02ff */
[----:B------:R-:W-:Y:S01]  /*6060*/  F2FP.SATFINITE.E4M3.F32.PACK_AB_MERGE_C R77, R24, R77, RZ ;  /* 0x0000004d184d723e */ /* 0x000fe200048070ff */
[----:B------:R-:W-:Y:S01]  /*6070*/  IMAD R31, R75, 0xe, RZ ;  /* 0x0000000e4b1f7824 */ /* 0x000fe200078e02ff */
[-C--:B------:R-:W-:Y:S01]  /*6080*/  IADD3 R10, P1, PT, R11, R4.reuse, RZ ;  /* 0x000000040b0a7210 */ /* 0x080fe20007f3e0ff */
[----:B------:R-:W-:Y:S01]  /*6090*/  IMAD R37, R75, 0x11, RZ ;  /* 0x000000114b257824 */ /* 0x000fe200078e02ff */
[-C--:B------:R-:W-:Y:S01]  /*60a0*/  LEA.HI.X.SX32 R7, R7, R5.reuse, 0x1, P5 ;  /* 0x0000000507077211 */ /* 0x080fe200028f0eff */
[----:B------:R-:W-:Y:S01]  /*60b0*/  IMAD R41, R75, 0x13, RZ ;  /* 0x000000134b297824 */ /* 0x000fe200078e02ff */
[-C--:B------:R-:W-:Y:S01]  /*60c0*/  IADD3 R20, P4, PT, R21, R4.reuse, RZ ;  /* 0x0000000415147210 */ /* 0x080fe20007f9e0ff */
[----:B------:R-:W-:Y:S01]  /*60d0*/  IMAD.SHL.U32 R35, R75, 0x10, RZ ;  /* 0x000000104b237824 */ /* 0x000fe200078e00ff */
[----:B------:R-:W-:Y:S01]  /*60e0*/  LEA.HI.X.SX32 R13, R13, R5, 0x1, P0 ;  /* 0x000000050d0d7211 */ /* 0x000fe200000f0eff */
[----:B------:R-:W-:Y:S01]  /*60f0*/  FFMA R58, R58, 0.69314718246459960938, R55 ;  /* 0x3f3172183a3a7823 */ /* 0x000fe20000000037 */
[----:B------:R-:W-:Y:S01]  /*6100*/  F2FP.SATFINITE.E4M3.F32.PACK_AB_MERGE_C R83, R28, R83, RZ ;  /* 0x000000531c53723e */ /* 0x000fe200048070ff */
[----:B------:R-:W-:Y:S01]  /*6110*/  IMAD R55, R75, 0x1a, RZ ;  /* 0x0000001a4b377824 */ /* 0x000fe200078e02ff */
[-C--:B------:R-:W-:Y:S01]  /*6120*/  IADD3 R18, P5, PT, R19, R4.reuse, RZ ;  /* 0x0000000413127210 */ /* 0x080fe20007fbe0ff */
[----:B------:R-:W-:Y:S01]  /*6130*/  IMAD R85, R75, 0x1c, RZ ;  /* 0x0000001c4b557824 */ /* 0x000fe200078e02ff */
[----:B------:R-:W-:Y:S01]  /*6140*/  IADD3 R24, P0, PT, R25, R4, RZ ;  /* 0x0000000419187210 */ /* 0x000fe20007f1e0ff */
[----:B------:R-:W-:Y:S01]  /*6150*/  IMAD R97, R75, 0x1f, RZ ;  /* 0x0000001f4b617824 */ /* 0x000fe200078e02ff */
[----:B------:R-:W-:Y:S01]  /*6160*/  LEA.HI.X.SX32 R17, R17, R5, 0x1, P2 ;  /* 0x0000000511117211 */ /* 0x000fe200010f0eff */
[----:B------:R0:W-:Y:S01]  /*6170*/  STG.E.U8 desc[UR24][R4.64], R57 ;  /* 0x0000003904007986 */ /* 0x0001e2000c101118 */
[----:B------:R-:W-:Y:S01]  /*6180*/  F2FP.SATFINITE.E4M3.F32.PACK_AB_MERGE_C R79, R26, R79, RZ ;  /* 0x0000004f1a4f723e */ /* 0x000fe200048070ff */
[----:B------:R-:W2:Y:S01]  /*6190*/  LDCU UR4, c[0x0][0x3ec] ;  /* 0x00007d80ff0477ac */ /* 0x000ea20008000800 */
[----:B------:R-:W-:-:S02]  /*61a0*/  LEA.HI.X.SX32 R15, R15, R5, 0x1, P3 ;  /* 0x000000050f0f7211 */ /* 0x000fc400018f0eff */
[-C--:B------:R-:W-:Y:S02]  /*61b0*/  IADD3 R28, P2, PT, R29, R4.reuse, RZ ;  /* 0x000000041d1c7210 */ /* 0x080fe40007f5e0ff */
[----:B------:R-:W-:Y:S02]  /*61c0*/  IADD3 R26, P3, PT, R27, R4, RZ ;  /* 0x000000041b1a7210 */ /* 0x000fe40007f7e0ff */
[----:B------:R-:W-:Y:S02]  /*61d0*/  F2FP.SATFINITE.E4M3.F32.PACK_AB_MERGE_C R73, R22, R73, RZ ;  /* 0x000000491649723e */ /* 0x000fe400048070ff */
[----:B------:R-:W-:Y:S02]  /*61e0*/  F2FP.SATFINITE.E4M3.F32.PACK_AB_MERGE_C R91, R32, R91, RZ ;  /* 0x0000005b205b723e */ /* 0x000fe400048070ff */
[-C--:B------:R-:W-:Y:S02]  /*61f0*/  LEA.HI.X.SX32 R11, R11, R5.reuse, 0x1, P1 ;  /* 0x000000050b0b7211 */ /* 0x080fe400008f0eff */
[----:B------:R-:W-:-:S02]  /*6200*/  LEA.HI.X.SX32 R21, R21, R5, 0x1, P4 ;  /* 0x0000000515157211 */ /* 0x000fc400020f0eff */
[----:B------:R-:W-:Y:S02]  /*6210*/  F2FP.SATFINITE.E4M3.F32.PACK_AB_MERGE_C R87, R30, R87, RZ ;  /* 0x000000571e57723e */ /* 0x000fe400048070ff */
[-C--:B------:R-:W-:Y:S01]  /*6220*/  IADD3 R22, P1, PT, R23, R4.reuse, RZ ;  /* 0x0000000417167210 */ /* 0x080fe20007f3e0ff */
[----:B--2---:R-:W-:Y:S01]  /*6230*/  UIMAD UR4, UR10, UR4, URZ ;  /* 0x000000040a0472a4 */ /* 0x004fe2000f8e02ff */
[-C--:B------:R-:W-:Y:S02]  /*6240*/  LEA.HI.X.SX32 R19, R19, R5.reuse, 0x1, P5 ;  /* 0x0000000513137211 */ /* 0x080fe400028f0eff */
[-C--:B------:R-:W-:Y:S01]  /*6250*/  IADD3 R32, P4, PT, R33, R4.reuse, RZ ;  /* 0x0000000421207210 */ /* 0x080fe20007f9e0ff */
[----:B------:R-:W-:Y:S01]  /*6260*/  USHF.L.U32 UR6, UR4, 0x2, URZ ;  /* 0x0000000204067899 */ /* 0x000fe200080006ff */
[----:B------:R-:W-:Y:S01]  /*6270*/  LEA.HI.X.SX32 R25, R25, R5, 0x1, P0 ;  /* 0x0000000519197211 */ /* 0x000fe200000f0eff */
[----:B------:R-:W-:Y:S01]  /*6280*/  UIMAD.WIDE UR4, UR4, 0x4, URZ ;  /* 0x00000004040478a5 */ /* 0x000fe2000f8e02ff */
[----:B------:R-:W-:-:S02]  /*6290*/  IADD3 R30, P5, PT, R31, R4, RZ ;  /* 0x000000041f1e7210 */ /* 0x000fc40007fbe0ff */
[-C--:B------:R-:W-:Y:S02]  /*62a0*/  IADD3 R36, P0, PT, R37, R4.reuse, RZ ;  /* 0x0000000425247210 */ /* 0x080fe40007f1e0ff */
[-C--:B------:R-:W-:Y:S02]  /*62b0*/  LEA.HI.X.SX32 R29, R29, R5.reuse, 0x1, P2 ;  /* 0x000000051d1d7211 */ /* 0x080fe400010f0eff */
[----:B------:R-:W-:Y:S02]  /*62c0*/  LEA.HI.X.SX32 R27, R27, R5, 0x1, P3 ;  /* 0x000000051b1b7211 */ /* 0x000fe400018f0eff */
[-C--:B------:R-:W-:Y:S02]  /*62d0*/  IADD3 R40, P2, PT, R41, R4.reuse, RZ ;  /* 0x0000000429287210 */ /* 0x080fe40007f5e0ff */
[----:B------:R-:W-:Y:S02]  /*62e0*/  IADD3 R38, P3, PT, R39, R4, RZ ;  /* 0x0000000427267210 */ /* 0x000fe40007f7e0ff */
[----:B------:R-:W-:-:S02]  /*62f0*/  F2FP.SATFINITE.E4M3.F32.PACK_AB_MERGE_C R89, R34, R89, RZ ;  /* 0x000000592259723e */ /* 0x000fc400048070ff */
[-C--:B------:R-:W-:Y:S02]  /*6300*/  LEA.HI.X.SX32 R23, R23, R5.reuse, 0x1, P1 ;  /* 0x0000000517177211 */ /* 0x080fe400008f0eff */
[-C--:B------:R-:W-:Y:S02]  /*6310*/  LEA.HI.X.SX32 R33, R33, R5.reuse, 0x1, P4 ;  /* 0x0000000521217211 */ /* 0x080fe400020f0eff */
[-C--:B------:R-:W-:Y:S02]  /*6320*/  IADD3 R34, P1, PT, R35, R4.reuse, RZ ;  /* 0x0000000423227210 */ /* 0x080fe40007f3e0ff */
[-C--:B------:R-:W-:Y:S02]  /*6330*/  LEA.HI.X.SX32 R31, R31, R5.reuse, 0x1, P5 ;  /* 0x000000051f1f7211 */ /* 0x080fe400028f0eff */
[----:B------:R-:W-:Y:S02]  /*6340*/  IADD3 R44, P4, PT, R45, R4, RZ ;  /* 0x000000042d2c7210 */ /* 0x000fe40007f9e0ff */
[----:B------:R-:W-:-:S02]  /*6350*/  LEA.HI.X.SX32 R37, R37, R5, 0x1, P0 ;  /* 0x0000000525257211 */ /* 0x000fc400000f0eff */
[-C--:B------:R-:W-:Y:S02]  /*6360*/  IADD3 R42, P5, PT, R43, R4.reuse, RZ ;  /* 0x000000042b2a7210 */ /* 0x080fe40007fbe0ff */
[-C--:B------:R-:W-:Y:S02]  /*6370*/  IADD3 R48, P0, PT, R49, R4.reuse, RZ ;  /* 0x0000000431307210 */ /* 0x080fe40007f1e0ff */
[-C--:B------:R-:W-:Y:S02]  /*6380*/  LEA.HI.X.SX32 R41, R41, R5.reuse, 0x1, P2 ;  /* 0x0000000529297211 */ /* 0x080fe400010f0eff */
[----:B------:R-:W-:Y:S02]  /*6390*/  LEA.HI.X.SX32 R39, R39, R5, 0x1, P3 ;  /* 0x0000000527277211 */ /* 0x000fe400018f0eff */
[-C--:B------:R-:W-:Y:S02]  /*63a0*/  IADD3 R52, P2, PT, R53, R4.reuse, RZ ;  /* 0x0000000435347210 */ /* 0x080fe40007f5e0ff */
[----:B------:R-:W-:-:S02]  /*63b0*/  IADD3 R50, P3, PT, R51, R4, RZ ;  /* 0x0000000433327210 */ /* 0x000fc40007f7e0ff */
        /* <DEDUP_REMOVED lines=10> */
[----:B------:R-:W-:Y:S02]  /*6460*/  IADD3 R92, P2, PT, R4, R75, RZ ;  /* 0x0000004b045c7210 */ /* 0x000fe40007f5e0ff */
[----:B------:R-:W-:-:S02]  /*6470*/  IADD3 R74, P3, PT, R95, R4, RZ ;  /* 0x000000045f4a7210 */ /* 0x000fc40007f7e0ff */
[----:B------:R-:W-:Y:S02]  /*6480*/  PRMT R99, R57, 0x9910, RZ ;  /* 0x0000991039637816 */ /* 0x000fe400000000ff */
[----:B------:R-:W-:Y:S02]  /*6490*/  PRMT R60, R3, 0x9910, RZ ;  /* 0x00009910033c7816 */ /* 0x000fe400000000ff */
[-C--:B------:R-:W-:Y:S02]  /*64a0*/  LEA.HI.X.SX32 R47, R47, R5.reuse, 0x1, P1 ;  /* 0x000000052f2f7211 */ /* 0x080fe400008f0eff */
[-C--:B0-----:R-:W-:Y:S02]  /*64b0*/  LEA.HI.X.SX32 R57, R81, R5.reuse, 0x1, P4 ;  /* 0x0000000551397211 */ /* 0x081fe400020f0eff */
[----:B------:R-:W-:Y:S02]  /*64c0*/  IADD3 R84, P1, PT, R85, R4, RZ ;  /* 0x0000000455547210 */ /* 0x000fe40007f3e0ff */
[----:B------:R-:W-:-:S02]  /*64d0*/  LEA.HI.X.SX32 R55, R55, R5, 0x1, P5 ;  /* 0x0000000537377211 */ /* 0x000fc400028f0eff */
[-C--:B------:R-:W-:Y:S02]  /*64e0*/  LEA.HI.X.SX32 R81, R93, R5.reuse, 0x1, P0 ;  /* 0x000000055d517211 */ /* 0x080fe400000f0eff */
[----:B------:R-:W-:Y:S02]  /*64f0*/  IADD3 R4, P5, PT, R97, R4, RZ ;  /* 0x0000000461047210 */ /* 0x000fe40007fbe0ff */
[-C--:B------:R-:W-:Y:S02]  /*6500*/  LEA.HI.X.SX32 R93, R75, R5.reuse, 0x1, P2 ;  /* 0x000000054b5d7211 */ /* 0x080fe400010f0eff */
[----:B------:R-:W-:Y:S02]  /*6510*/  SHF.R.S32.HI R99, RZ, 0x8, R99 ;  /* 0x00000008ff637819 */ /* 0x000fe40000011463 */
[-C--:B------:R-:W-:Y:S01]  /*6520*/  LEA.HI.X.SX32 R75, R95, R5.reuse, 0x1, P3 ;  /* 0x000000055f4b7211 */ /* 0x080fe200018f0eff */
[----:B------:R-:W-:Y:S01]  /*6530*/  IMAD.MOV.U32 R95, RZ, RZ, R60 ;  /* 0x000000ffff5f7224 */ /* 0x000fe200078e003c */
[----:B------:R-:W-:Y:S01]  /*6540*/  LEA.HI.X.SX32 R85, R85, R5, 0x1, P1 ;  /* 0x0000000555557211 */ /* 0x000fe200008f0eff */
[----:B------:R0:W-:Y:S01]  /*6550*/  STG.E.U8 desc[UR24][R92.64], R99 ;  /* 0x000000635c007986 */ /* 0x0001e2000c101118 */
[----:B------:R-:W-:-:S02]  /*6560*/  PRMT R62, R63, 0x9910, RZ ;  /* 0x000099103f3e7816 */ /* 0x000fc400000000ff */
[----:B------:R-:W-:Y:S01]  /*6570*/  LEA.HI.X.SX32 R5, R97, R5, 0x1, P5 ;  /* 0x0000000561057211 */ /* 0x000fe200028f0eff */
[----:B------:R2:W-:Y:S01]  /*6580*/  STG.E.U8 desc[UR24][R6.64], R3 ;  /* 0x0000000306007986 */ /* 0x0005e2000c101118 */
[----:B------:R-:W-:Y:S02]  /*6590*/  PRMT R97, R59, 0x9910, RZ ;  /* 0x000099103b617816 */ /* 0x000fe400000000ff */
[----:B------:R-:W-:Y:S02]  /*65a0*/  SHF.R.S32.HI R95, RZ, 0x8, R95 ;  /* 0x00000008ff5f7819 */ /* 0x000fe4000001145f */
[----:B------:R-:W-:Y:S02]  /*65b0*/  PRMT R60, R61, 0x9910, RZ ;  /* 0x000099103d3c7816 */ /* 0x000fe400000000ff */
[----:B------:R-:W-:Y:S01]  /*65c0*/  SHF.R.S32.HI R97, RZ, 0x8, R97 ;  /* 0x00000008ff617819 */ /* 0x000fe20000011461 */
[----:B------:R3:W-:Y:S01]  /*65d0*/  STG.E.U8 desc[UR24][R8.64], R95 ;  /* 0x0000005f08007986 */ /* 0x0007e2000c101118 */
[----:B0-----:R-:W-:Y:S01]  /*65e0*/  SHF.R.S32.HI R93, RZ, 0x8, R60 ;  /* 0x00000008ff5d7819 */ /* 0x001fe2000001143c */
[----:B--2---:R-:W-:-:S02]  /*65f0*/  IMAD.MOV.U32 R3, RZ, RZ, R62 ;  /* 0x000000ffff037224 */ /* 0x004fc400078e003e */
[----:B------:R0:W-:Y:S01]  /*6600*/  STG.E.U8 desc[UR24][R10.64], R59 ;  /* 0x0000003b0a007986 */ /* 0x0001e2000c101118 */
[----:B------:R-:W-:Y:S02]  /*6610*/  PRMT R7, R65, 0x9910, RZ ;  /* 0x0000991041077816 */ /* 0x000fe400000000ff */
[----:B------:R-:W-:Y:S01]  /*6620*/  PRMT R6, R69, 0x9910, RZ ;  /* 0x0000991045067816 */ /* 0x000fe200000000ff */
[----:B------:R-:W-:Y:S01]  /*6630*/  STG.E.U8 desc[UR24][R12.64], R97 ;  /* 0x000000610c007986 */ /* 0x000fe2000c101118 */
[----:B------:R-:W-:Y:S02]  /*6640*/  SHF.R.S32.HI R3, RZ, 0x8, R3 ;  /* 0x00000008ff037819 */ /* 0x000fe40000011403 */
[----:B---3--:R-:W-:Y:S01]  /*6650*/  PRMT R8, R71, 0x9910, RZ ;  /* 0x0000991047087816 */ /* 0x008fe200000000ff */
[----:B------:R-:W-:Y:S01]  /*6660*/  STG.E.U8 desc[UR24][R14.64], R61 ;  /* 0x0000003d0e007986 */ /* 0x000fe2000c101118 */
[----:B------:R-:W-:Y:S02]  /*6670*/  SHF.R.S32.HI R7, RZ, 0x8, R7 ;  /* 0x00000008ff077819 */ /* 0x000fe40000011407 */
[----:B------:R-:W-:Y:S01]  /*6680*/  PRMT R9, R67, 0x9910, RZ ;  /* 0x0000991043097816 */ /* 0x000fe200000000ff */
[----:B------:R-:W-:Y:S01]  /*6690*/  STG.E.U8 desc[UR24][R16.64], R93 ;  /* 0x0000005d10007986 */ /* 0x000fe2000c101118 */
[----:B0-----:R-:W0:Y:S02]  /*66a0*/  LDC.64 R10, c[0x0][0x3a0] ;  /* 0x0000e800ff0a7b82 */ /* 0x001e240000000a00 */
[----:B------:R-:W-:Y:S01]  /*66b0*/  SHF.R.S32.HI R9, RZ, 0x8, R9 ;  /* 0x00000008ff097819 */ /* 0x000fe20000011409 */
[----:B------:R-:W-:Y:S04]  /*66c0*/  STG.E.U8 desc[UR24][R18.64], R63 ;  /* 0x0000003f12007986 */ /* 0x000fe8000c101118 */
[----:B------:R2:W-:Y:S04]  /*66d0*/  STG.E.U8 desc[UR24][R20.64], R3 ;  /* 0x0000000314007986 */ /* 0x0005e8000c101118 */
[----:B------:R-:W-:Y:S04]  /*66e0*/  STG.E.U8 desc[UR24][R22.64], R65 ;  /* 0x0000004116007986 */ /* 0x000fe8000c101118 */
[----:B------:R3:W-:Y:S01]  /*66f0*/  STG.E.U8 desc[UR24][R24.64], R7 ;  /* 0x0000000718007986 */ /* 0x0007e2000c101118 */
[----:B--2---:R-:W-:Y:S01]  /*6700*/  SHF.R.S32.HI R3, RZ, 0x8, R6 ;  /* 0x00000008ff037819 */ /* 0x004fe20000011406 */
[----:B------:R-:W-:Y:S01]  /*6710*/  IMAD.MOV.U32 R6, RZ, RZ, R8 ;  /* 0x000000ffff067224 */ /* 0x000fe200078e0008 */
[----:B------:R-:W-:Y:S01]  /*6720*/  PRMT R8, R73, 0x9910, RZ ;  /* 0x0000991049087816 */ /* 0x000fe200000000ff */
[----:B------:R-:W-:Y:S04]  /*6730*/  STG.E.U8 desc[UR24][R26.64], R67 ;  /* 0x000000431a007986 */ /* 0x000fe8000c101118 */
[----:B------:R2:W-:Y:S01]  /*6740*/  STG.E.U8 desc[UR24][R28.64], R9 ;  /* 0x000000091c007986 */ /* 0x0005e2000c101118 */
[----:B---3--:R-:W-:Y:S01]  /*6750*/  SHF.R.S32.HI R7, RZ, 0x8, R6 ;  /* 0x00000008ff077819 */ /* 0x008fe20000011406 */
[----:B------:R-:W-:Y:S01]  /*6760*/  IMAD.MOV.U32 R6, RZ, RZ, R8 ;  /* 0x000000ffff067224 */ /* 0x000fe200078e0008 */
[----:B------:R-:W-:Y:S01]  /*6770*/  PRMT R8, R77, 0x9910, RZ ;  /* 0x000099104d087816 */ /* 0x000fe200000000ff */
[----:B------:R-:W-:Y:S04]  /*6780*/  STG.E.U8 desc[UR24][R30.64], R69 ;  /* 0x000000451e007986 */ /* 0x000fe8000c101118 */
[----:B------:R3:W-:Y:S01]  /*6790*/  STG.E.U8 desc[UR24][R32.64], R3 ;  /* 0x0000000320007986 */ /* 0x0007e2000c101118 */
[----:B--2---:R-:W-:Y:S01]  /*67a0*/  SHF.R.S32.HI R9, RZ, 0x8, R6 ;  /* 0x00000008ff097819 */ /* 0x004fe20000011406 */
[----:B------:R-:W-:Y:S01]  /*67b0*/  IMAD.MOV.U32 R6, RZ, RZ, R8 ;  /* 0x000000ffff067224 */ /* 0x000fe200078e0008 */
[----:B------:R-:W-:Y:S01]  /*67c0*/  PRMT R8, R83, 0x9910, RZ ;  /* 0x0000991053087816 */ /* 0x000fe200000000ff */
[----:B------:R-:W-:Y:S04]  /*67d0*/  STG.E.U8 desc[UR24][R34.64], R71 ;  /* 0x0000004722007986 */ /* 0x000fe8000c101118 */
[----:B------:R2:W-:Y:S01]  /*67e0*/  STG.E.U8 desc[UR24][R36.64], R7 ;  /* 0x0000000724007986 */ /* 0x0005e2000c101118 */
[----:B---3--:R-:W-:-:S02]  /*67f0*/  SHF.R.S32.HI R3, RZ, 0x8, R6 ;  /* 0x00000008ff037819 */ /* 0x008fc40000011406 */
[----:B------:R-:W-:Y:S01]  /*6800*/  PRMT R6, R79, 0x9910, RZ ;  /* 0x000099104f067816 */ /* 0x000fe200000000ff */
[----:B------:R-:W-:Y:S04]  /*6810*/  STG.E.U8 desc[UR24][R38.64], R73 ;  /* 0x0000004926007986 */ /* 0x000fe8000c101118 */
[----:B------:R3:W-:Y:S01]  /*6820*/  STG.E.U8 desc[UR24][R40.64], R9 ;  /* 0x0000000928007986 */ /* 0x0007e2000c101118 */
[----:B--2---:R-:W-:Y:S01]  /*6830*/  SHF.R.S32.HI R7, RZ, 0x8, R6 ;  /* 0x00000008ff077819 */ /* 0x004fe20000011406 */
[----:B------:R-:W-:Y:S02]  /*6840*/  IMAD.MOV.U32 R6, RZ, RZ, R8 ;  /* 0x000000ffff067224 */ /* 0x000fe400078e0008 */
[----:B------:R-:W-:Y:S01]  /*6850*/  STG.E.U8 desc[UR24][R42.64], R77 ;  /* 0x0000004d2a007986 */ /* 0x000fe2000c101118 */
[----:B------:R-:W-:-:S03]  /*6860*/  PRMT R8, R89, 0x9910, RZ ;  /* 0x0000991059087816 */ /* 0x000fc600000000ff */
[----:B------:R2:W-:Y:S01]  /*6870*/  STG.E.U8 desc[UR24][R44.64], R3 ;  /* 0x000000032c007986 */ /* 0x0005e2000c101118 */
[----:B---3--:R-:W-:-:S03]  /*6880*/  PRMT R9, R87, 0x9910, RZ ;  /* 0x0000991057097816 */ /* 0x008fc600000000ff */
[----:B------:R-:W-:Y:S01]  /*6890*/  STG.E.U8 desc[UR24][R46.64], R79 ;  /* 0x0000004f2e007986 */ /* 0x000fe2000c101118 */
[----:B------:R-:W-:-:S03]  /*68a0*/  SHF.R.S32.HI R9, RZ, 0x8, R9 ;  /* 0x00000008ff097819 */ /* 0x000fc60000011409 */
[----:B------:R3:W-:Y:S01]  /*68b0*/  STG.E.U8 desc[UR24][R48.64], R7 ;  /* 0x0000000730007986 */ /* 0x0007e2000c101118 */
[----:B--2---:R-:W-:-:S03]  /*68c0*/  SHF.R.S32.HI R3, RZ, 0x8, R6 ;  /* 0x00000008ff037819 */ /* 0x004fc60000011406 */
[----:B------:R-:W-:Y:S01]  /*68d0*/  STG.E.U8 desc[UR24][R50.64], R83 ;  /* 0x0000005332007986 */ /* 0x000fe2000c101118 */
[----:B------:R-:W-:-:S03]  /*68e0*/  PRMT R6, R91, 0x9910, RZ ;  /* 0x000099105b067816 */ /* 0x000fc600000000ff */
[----:B------:R2:W-:Y:S01]  /*68f0*/  STG.E.U8 desc[UR24][R52.64], R3 ;  /* 0x0000000334007986 */ /* 0x0005e2000c101118 */
[----:B---3--:R-:W-:-:S03]  /*6900*/  IMAD.SHL.U32 R7, R2, 0x4, RZ ;  /* 0x0000000402077824 */ /* 0x008fc600078e00ff */
[----:B------:R-:W-:Y:S01]  /*6910*/  STG.E.U8 desc[UR24][R54.64], R87 ;  /* 0x0000005736007986 */ /* 0x000fe2000c101118 */
[----:B------:R-:W-:-:S03]  /*6920*/  IMAD.HI R2, R2, 0x4, RZ ;  /* 0x0000000402027827 */ /* 0x000fc600078e02ff */
[----:B------:R3:W-:Y:S01]  /*6930*/  STG.E.U8 desc[UR24][R56.64], R9 ;  /* 0x0000000938007986 */ /* 0x0007e2000c101118 */
[----:B--2---:R-:W-:-:S03]  /*6940*/  SHF.R.S32.HI R3, RZ, 0x8, R6 ;  /* 0x00000008ff037819 */ /* 0x004fc60000011406 */
[----:B------:R2:W-:Y:S01]  /*6950*/  STG.E.U8 desc[UR24][R84.64], R91 ;  /* 0x0000005b54007986 */ /* 0x0005e2000c101118 */
[----:B0-----:R-:W-:-:S03]  /*6960*/  IADD3 R6, P0, P1, R7, UR6, R10 ;  /* 0x0000000607067c10 */ /* 0x001fc6000f91e00a */
[----:B------:R2:W-:Y:S01]  /*6970*/  STG.E.U8 desc[UR24][R80.64], R3 ;  /* 0x0000000350007986 */ /* 0x0005e2000c101118 */
[----:B------:R-:W-:Y:S01]  /*6980*/  IADD3.X R7, PT, PT, R2, UR5, R11, P0, P1 ;  /* 0x0000000502077c10 */ /* 0x000fe200087e240b */
[----:B---3--:R-:W-:Y:S02]  /*6990*/  IMAD.MOV.U32 R9, RZ, RZ, R8 ;  /* 0x000000ffff097224 */ /* 0x008fe400078e0008 */
[----:B------:R2:W-:Y:S03]  /*69a0*/  STG.E.U8 desc[UR24][R74.64], R89 ;  /* 0x000000594a007986 */ /* 0x0005e6000c101118 */
[----:B------:R-:W-:-:S05]  /*69b0*/  SHF.R.S32.HI R9, RZ, 0x8, R9 ;  /* 0x00000008ff097819 */ /* 0x000fca0000011409 */
[----:B------:R2:W-:Y:S04]  /*69c0*/  STG.E.U8 desc[UR24][R4.64], R9 ;  /* 0x0000000904007986 */ /* 0x0005e8000c101118 */
[----:B------:R2:W-:Y:S01]  /*69d0*/  STG.E desc[UR24][R6.64], R58 ;  /* 0x0000003a06007986 */ /* 0x0005e2000c101918 */
[----:B-1----:R-:W-:Y:S06]  /*69e0*/  BAR.SYNC.DEFER_BLOCKING 0x0 ;  /* 0x0000000000007b1d */ /* 0x002fec0000010000 */
[----:B------:R-:W-:Y:S05]  /*69f0*/  @P6 BRA `(.L_x_21) ;  /* 0x0000000000a06947 */ /* 0x000fea0003800000 */
[----:B------:R-:W0:Y:S01]  /*6a00*/  S2UR UR5, SR_CgaCtaId ;  /* 0x00000000000579c3 */ /* 0x000e220000008800 */
[----:B------:R-:W-:Y:S01]  /*6a10*/  NOP ;  /* 0x0000000000007918 */ /* 0x000fe20000000000 */
[----:B------:R-:W-:Y:S01]  /*6a20*/  UMOV UR4, 0x50 ;  /* 0x0000005000047882 */ /* 0x000fe20000000000 */
[----:B------:R-:W-:Y:S02]  /*6a30*/  IMAD.U32 R0, RZ, RZ, UR8 ;  /* 0x00000008ff007e24 */ /* 0x000fe4000f8e00ff */
[----:B--2---:R-:W-:Y:S02]  /*6a40*/  IMAD.MOV.U32 R3, RZ, RZ, 0xf ;  /* 0x0000000fff037424 */ /* 0x004fe400078e00ff */
[----:B------:R-:W-:Y:S01]  /*6a50*/  IMAD.MOV.U32 R7, RZ, RZ, 0x1 ;  /* 0x00000001ff077424 */ /* 0x000fe200078e00ff */
[----:B------:R-:W-:-:S04]  /*6a60*/  LOP3.LUT R0, R0, 0xffff, RZ, 0xc0, !PT ;  /* 0x0000ffff00007812 */ /* 0x000fc800078ec0ff */
[----:B------:R-:W-:-:S05]  /*6a70*/  SHF.R.U32.HI R0, RZ, 0x5, R0 ;  /* 0x00000005ff007819 */ /* 0x000fca0000011600 */
[----:B------:R-:W-:Y:S01]  /*6a80*/  VIADD R2, R0, 0x10 ;  /* 0x0000001000027836 */ /* 0x000fe20000000000 */
[----:B------:R-:W-:Y:S01]  /*6a90*/  SHF.L.U32 R0, R3, R0, RZ ;  /* 0x0000000003007219 */ /* 0x000fe200000006ff */
[----:B0-----:R-:W-:-:S03]  /*6aa0*/  ULEA UR6, UR5, UR4, 0x18 ;  /* 0x0000000405067291 */ /* 0x001fc6000f8ec0ff */
[----:B------:R-:W-:-:S04]  /*6ab0*/  SHF.L.U32 R3, R7, R2, RZ ;  /* 0x0000000207037219 */ /* 0x000fc800000006ff */
[----:B------:R-:W-:Y:S02]  /*6ac0*/  LOP3.LUT R0, R3, R0, RZ, 0xfc, !PT ;  /* 0x0000000003007212 */ /* 0x000fe400078efcff */
[----:B------:R-:W0:Y:S02]  /*6ad0*/  LDS R5, [UR6] ;  /* 0x00000006ff057984 */ /* 0x000e240008000800 */
[C---:B------:R-:W-:Y:S02]  /*6ae0*/  LOP3.LUT R2, R0.reuse, 0xffff, RZ, 0xc0, !PT ;  /* 0x0000ffff00027812 */ /* 0x040fe400078ec0ff */
[----:B0-----:R-:W-:-:S04]  /*6af0*/  LOP3.LUT R3, R0, 0xffff, R5, 0x80, !PT ;  /* 0x0000ffff00037812 */ /* 0x001fc800078e8005 */
[----:B------:R-:W-:-:S13]  /*6b00*/  ISETP.NE.AND P0, PT, R3, R2, PT ;  /* 0x000000020300720c */ /* 0x000fda0003f05270 */
[----:B------:R-:W-:Y:S05]  /*6b10*/  @P0 BRA `(.L_x_22) ;  /* 0x0000000000500947 */ /* 0x000fea0003800000 */
[----:B------:R-:W-:Y:S02]  /*6b20*/  SHF.R.U32.HI R5, RZ, 0x10, R5 ;  /* 0x00000010ff057819 */ /* 0x000fe40000011605 */
[----:B------:R-:W-:-:S04]  /*6b30*/  SHF.R.U32.HI R2, RZ, 0x10, R0 ;  /* 0x00000010ff027819 */ /* 0x000fc80000011600 */
[----:B------:R-:W-:-:S04]  /*6b40*/  LOP3.LUT R5, R5, R2, RZ, 0xc0, !PT ;  /* 0x0000000205057212 */ /* 0x000fc800078ec0ff */
[----:B------:R-:W-:-:S13]  /*6b50*/  ISETP.NE.AND P0, PT, R5, R2, PT ;  /* 0x000000020500720c */ /* 0x000fda0003f05270 */
[----:B------:R-:W-:Y:S05]  /*6b60*/  @P0 BRA `(.L_x_23) ;  /* 0x0000000000300947 */ /* 0x000fea0003800000 */
[----:B------:R-:W-:Y:S01]  /*6b70*/  R2UR UR4, R0 ;  /* 0x00000000000472ca */ /* 0x000fe200000e0000 */
[----:B------:R-:W-:Y:S01]  /*6b80*/  VOTEU.ANY UR5, UPT, PT ;  /* 0x0000000000057886 */ /* 0x000fe200038e0100 */
[----:B------:R-:W0:Y:S01]  /*6b90*/  S2R R0, SR_LANEID ;  /* 0x0000000000007919 */ /* 0x000e220000000000 */
[----:B------:R-:W-:-:S10]  /*6ba0*/  UFLO.U32 UR5, UR5 ;  /* 0x00000005000572bd */ /* 0x000fd400080e0000 */
[----:B------:R-:W-:-:S06]  /*6bb0*/  ULOP3.LUT UR4, URZ, UR4, URZ, 0x33, !UPT ;  /* 0x00000004ff047292 */ /* 0x000fcc000f8e33ff */
[----:B------:R-:W-:-:S04]  /*6bc0*/  IMAD.U32 R2, RZ, RZ, UR4 ;  /* 0x00000004ff027e24 */ /* 0x000fc8000f8e00ff */
[----:B------:R-:W1:Y:S02]  /*6bd0*/  REDUX UR7, R2 ;  /* 0x00000000020773c4 */ /* 0x000e640000000000 */
[----:B------:R3:W-:Y:S01]  /*6be0*/  UTCATOMSWS.AND URZ, UR4 ;  /* 0x0000000400ff79e3 */ /* 0x0007e20008000000 */
[----:B0-----:R-:W-:Y:S01]  /*6bf0*/  ISETP.EQ.U32.AND P0, PT, R0, UR5, PT ;  /* 0x0000000500007c0c */ /* 0x001fe2000bf02070 */
[----:B-1----:R-:W-:-:S12]  /*6c00*/  IMAD.U32 R0, RZ, RZ, UR7 ;  /* 0x00000007ff007e24 */ /* 0x002fd8000f8e00ff */
[----:B------:R3:W-:Y:S01]  /*6c10*/  @P0 ATOMS.AND RZ, [UR6], R0 ;  /* 0x00000000ffff098c */ /* 0x0007e2000a800006 */
[----:B------:R-:W-:Y:S05]  /*6c20*/  BRA `(.L_x_21) ;  /* 0x0000000000147947 */ /* 0x000fea0003800000 */
.L_x_23:
[----:B------:R-:W-:-:S07]  /*6c30*/  MOV R2, 0x6c50 ;  /* 0x00006c5000027802 */ /* 0x000fce0000000f00 */
[----:B------:R-:W-:Y:S05]  /*6c40*/  CALL.REL.NOINC `($__internal_0_$__cuda_sm10x_tcgen05_guardrail_trap_col_being_dealloced_not_returned_by_alloc) ;  /* 0x0000000000447944 */ /* 0x000fea0003c00000 */
[----:B------:R-:W-:Y:S05]  /*6c50*/  BRA `(.L_x_21) ;  /* 0x0000000000087947 */ /* 0x000fea0003800000 */
.L_x_22:
[----:B------:R-:W-:-:S07]  /*6c60*/  MOV R2, 0x6c80 ;  /* 0x00006c8000027802 */ /* 0x000fce0000000f00 */
[----:B------:R-:W-:Y:S05]  /*6c70*/  CALL.REL.NOINC `($__internal_2_$__cuda_sm10x_tcgen05_guardrail_trap_unallocated_columns_being_dealloced) ;  /* 0x0000000000507944 */ /* 0x000fea0003c00000 */
.L_x_21:
[----:B------:R-:W-:Y:S01]  /*6c80*/  NOP ;  /* 0x0000000000007918 */ /* 0x000fe20000000000 */
[----:B---3--:R-:W-:Y:S05]  /*6c90*/  EXIT ;  /* 0x000000000000794d */ /* 0x008fea0003800000 */
.L_x_8:
[----:B------:R-:W1:Y:S02]  /*6ca0*/  SYNCS.PHASECHK.TRANS64.TRYWAIT P4, [UR9+0x4400], RZ ;  /* 0x004400ffff0075a7 */ /* 0x000e640008081109 */
[----:B-1----:R-:W-:Y:S05]  /*6cb0*/  @!P4 BRA `(.L_x_8) ;  /* 0xfffffffc00f8c947 */ /* 0x002fea000383ffff */
[----:B------:R-:W-:Y:S05]  /*6cc0*/  BRA `(.L_x_7) ;  /* 0xffffffa800787947 */ /* 0x000fea000383ffff */
.L_x_16:
[----:B------:R-:W2:Y:S02]  /*6cd0*/  SYNCS.PHASECHK.TRANS64.TRYWAIT P3, [UR9+0x4c10], RZ ;  /* 0x004c10ffff0075a7 */ /* 0x000ea40008061109 */
[----:B--2---:R-:W-:Y:S05]  /*6ce0*/  @!P3 BRA `(.L_x_16) ;  /* 0xfffffffc00f8b947 */ /* 0x004fea000383ffff */
[----:B------:R-:W-:Y:S05]  /*6cf0*/  BRA `(.L_x_24) ;  /* 0xffffffc800907947 */ /* 0x000fea000383ffff */
.L_x_17:
[----:B------:R-:W0:Y:S02]  /*6d00*/  SYNCS.PHASECHK.TRANS64.TRYWAIT P2, [UR28], R81 ;  /* 0x00000051ff0075a7 */ /* 0x000e24000804111c */
[----:B0-----:R-:W-:Y:S05]  /*6d10*/  @!P2 BRA `(.L_x_17) ;  /* 0xfffffffc00f8a947 */ /* 0x001fea000383ffff */
[----:B------:R-:W-:Y:S05]  /*6d20*/  BRA `(.L_x_25) ;  /* 0xffffffd000387947 */ /* 0x000fea000383ffff */
.L_x_20:
[----:B------:R-:W0:Y:S02]  /*6d30*/  SYNCS.PHASECHK.TRANS64.TRYWAIT P0, [UR28], R3 ;  /* 0x00000003ff0075a7 */ /* 0x000e24000800111c */
[----:B0-----:R-:W-:Y:S05]  /*6d40*/  @!P0 BRA `(.L_x_20) ;  /* 0xfffffffc00f88947 */ /* 0x001fea000383ffff */
[----:B------:R-:W-:Y:S05]  /*6d50*/  BRA `(.L_x_26) ;  /* 0xffffffe400d87947 */ /* 0x000fea000383ffff */
        .weak           $__internal_0_$__cuda_sm10x_tcgen05_guardrail_trap_col_being_dealloced_not_returned_by_alloc
        .type           $__internal_0_$__cuda_sm10x_tcgen05_guardrail_trap_col_being_dealloced_not_returned_by_alloc,@function
        .size           $__internal_0_$__cuda_sm10x_tcgen05_guardrail_trap_col_being_dealloced_not_returned_by_alloc,($__internal_1_$__cuda_sm10x_tcgen05_guardrail_trap_phase_invalid_during_alloc - $__internal_0_$__cuda_sm10x_tcgen05_guardrail_trap_col_being_dealloced_not_returned_by_alloc)
$__internal_0_$__cuda_sm10x_tcgen05_guardrail_trap_col_being_dealloced_not_returned_by_alloc:
[----:B------:R-:W-:Y:S05]  /*6d60*/  BPT.TRAP 0x1 ;  /* 0x000000040000795c */ /* 0x000fea0000300000 */
[----:B------:R-:W-:-:S04]  /*6d70*/  IMAD.MOV.U32 R3, RZ, RZ, 0x0 ;  /* 0x00000000ff037424 */ /* 0x000fc800078e00ff */
[----:B------:R-:W-:Y:S05]  /*6d80*/  RET.REL.NODEC R2 `(attn_fwd) ;  /* 0xffffff90029c7950 */ /* 0x000fea0003c3ffff */
        .weak           $__internal_1_$__cuda_sm10x_tcgen05_guardrail_trap_phase_invalid_during_alloc
        .type           $__internal_1_$__cuda_sm10x_tcgen05_guardrail_trap_phase_invalid_during_alloc,@function
        .size           $__internal_1_$__cuda_sm10x_tcgen05_guardrail_trap_phase_invalid_during_alloc,($__internal_2_$__cuda_sm10x_tcgen05_guardrail_trap_unallocated_columns_being_dealloced - $__internal_1_$__cuda_sm10x_tcgen05_guardrail_trap_phase_invalid_during_alloc)
$__internal_1_$__cuda_sm10x_tcgen05_guardrail_trap_phase_invalid_during_alloc:
[----:B------:R-:W-:Y:S05]  /*6d90*/  BPT.TRAP 0x1 ;  /* 0x000000040000795c */ /* 0x000fea0000300000 */
[----:B------:R-:W-:-:S04]  /*6da0*/  IMAD.MOV.U32 R3, RZ, RZ, 0x0 ;  /* 0x00000000ff037424 */ /* 0x000fc800078e00ff */
[----:B------:R-:W-:Y:S05]  /*6db0*/  RET.REL.NODEC R2 `(attn_fwd) ;  /* 0xffffff9002907950 */ /* 0x000fea0003c3ffff */
        .weak           $__internal_2_$__cuda_sm10x_tcgen05_guardrail_trap_unallocated_columns_being_dealloced
        .type           $__internal_2_$__cuda_sm10x_tcgen05_guardrail_trap_unallocated_columns_being_dealloced,@function
        .size           $__internal_2_$__cuda_sm10x_tcgen05_guardrail_trap_unallocated_columns_being_dealloced,(.L_x_30 - $__internal_2_$__cuda_sm10x_tcgen05_guardrail_trap_unallocated_columns_being_dealloced)
$__internal_2_$__cuda_sm10x_tcgen05_guardrail_trap_unallocated_columns_being_dealloced:
[----:B------:R-:W-:Y:S05]  /*6dc0*/  BPT.TRAP 0x1 ;  /* 0x000000040000795c */ /* 0x000fea0000300000 */
[----:B------:R-:W-:-:S04]  /*6dd0*/  IMAD.MOV.U32 R3, RZ, RZ, 0x0 ;  /* 0x00000000ff037424 */ /* 0x000fc800078e00ff */
[----:B------:R-:W-:Y:S05]  /*6de0*/  RET.REL.NODEC R2 `(attn_fwd) ;  /* 0xffffff9002847950 */ /* 0x000fea0003c3ffff */
.L_x_27:
[----:B------:R-:W-:-:S00]  /*6df0*/  BRA `(.L_x_27) ;  /* 0xfffffffc00fc7947 */ /* 0x000fc0000383ffff */
[----:B------:R-:W-:-:S00]  /*6e00*/  NOP ;  /* 0x0000000000007918 */ /* 0x000fc00000000000 */
[----:B------:R-:W-:-:S00]  /*6e10*/  NOP ;  /* 0x0000000000007918 */ /* 0x000fc00000000000 */
[----:B------:R-:W-:-:S00]  /*6e20*/  NOP ;  /* 0x0000000000007918 */ /* 0x000fc00000000000 */
[----:B------:R-:W-:-:S00]  /*6e30*/  NOP ;  /* 0x0000000000007918 */ /* 0x000fc00000000000 */
[----:B------:R-:W-:-:S00]  /*6e40*/  NOP ;  /* 0x0000000000007918 */ /* 0x000fc00000000000 */
[----:B------:R-:W-:-:S00]  /*6e50*/  NOP ;  /* 0x0000000000007918 */ /* 0x000fc00000000000 */
[----:B------:R-:W-:-:S00]  /*6e60*/  NOP ;  /* 0x0000000000007918 */ /* 0x000fc00000000000 */
[----:B------:R-:W-:-:S00]  /*6e70*/  NOP ;  /* 0x0000000000007918 */ /* 0x000fc00000000000 */
.L_x_30:


//--------------------- .nv.global.init           --------------------------
	.section	.nv.global.init,"aw",@progbits
.nv.global.init:
	.type		_$_str,@object
	.size		_$_str,(.L_3 - _$_str)
_$_str:
        /*0000*/ 	.byte	0x5f, 0x5f, 0x43, 0x55, 0x44, 0x41, 0x5f, 0x46, 0x54, 0x5a, 0x00
.L_3:


//--------------------- .nv.shared.attn_fwd       --------------------------
	.section	.nv.shared.attn_fwd,"aw",@nobits
	.sectionflags	@""
	.align	16
	.zero		1024


//--------------------- .nv.shared.reserved.0     --------------------------
	.section	.nv.shared.reserved.0,"aw",@nobits
	.align	8
	.weak		__nv_reservedSMEM_offset_0_alias
	.size		__nv_reservedSMEM_offset_0_alias, 0, 64
	.other		__nv_reservedSMEM_offset_0_alias,@"STO_CUDA_RESERVED_SHARED STV_DEFAULT"
__nv_reservedSMEM_offset_0_alias:
	.zero		0
.nv.shared.reserved.0:
	.zero		64
	.weak		__nv_reservedSMEM_allocation_phase
	.type		__nv_reservedSMEM_allocation_phase,@object
	.size		__nv_reservedSMEM_allocation_phase,(.L_0 - __nv_reservedSMEM_allocation_phase)
__nv_reservedSMEM_allocation_phase:
	.zero		1
.L_0:
	.zero		7
	.weak		__nv_reservedSMEM_devtool_atexit_pc
	.type		__nv_reservedSMEM_devtool_atexit_pc,@object
	.size		__nv_reservedSMEM_devtool_atexit_pc,(__nv_reservedSMEM_allocation_mask - __nv_reservedSMEM_devtool_atexit_pc)
__nv_reservedSMEM_devtool_atexit_pc:
	.zero		8
	.weak		__nv_reservedSMEM_allocation_mask
	.type		__nv_reservedSMEM_allocation_mask,@object
	.size		__nv_reservedSMEM_allocation_mask,(.L_2 - __nv_reservedSMEM_allocation_mask)
__nv_reservedSMEM_allocation_mask:
	.zero		4
.L_2:


//--------------------- .nv.constant0.attn_fwd    --------------------------
	.section	.nv.constant0.attn_fwd,"a",@progbits
	.sectionflags	@""
	.align	4
.nv.constant0.attn_fwd:
	.zero		1032


//--------------------- SYMBOLS --------------------------

	.type		.nv.reservedSmem.offset0,@object
	.size		.nv.reservedSmem.offset0,0x4
	.type		.nv.reservedSmem.cap,@object
	.size		.nv.reservedSmem.cap,0x4
